	.target	sm_100

	.elftype	@"ET_EXEC"


//--------------------- .note.nv.tkinfo           --------------------------
	.section	.note.nv.tkinfo,"",@"SHT_NOTE"
	.sectionflags	@"SHF_NOTE_NV_TKINFO"
	.tkinfo
        /*0018*/ 	.word	0x00000081
        /*0030*/ 	.string	""
        /*0030*/ 	.string	"ptxas"
        /*0030*/ 	.string	"Cuda compilation tools, release 12.9, V12.9.86"
        /*0030*/ 	.string	"Build cuda_12.9.r12.9/compiler.36037853_0"
        /*0030*/ 	.string	"-regUsageLevel 10 -arch sm_100f -m 64 "



//--------------------- .note.nv.cuver            --------------------------
	.section	.note.nv.cuver,"",@"SHT_NOTE"
	.sectionflags	@"SHF_NOTE_NV_CUVER"
        /*0018*/ 	.short	0x0001
        /*001a*/ 	.short	0x0064
        /*001c*/ 	.short	0x0001
        /*001e*/ 	.short	0x0000
        /*0020*/ 	.short	0x0001
        /*0022*/ 	.short	0x0000


//--------------------- .nv.info                  --------------------------
	.section	.nv.info,"",@"SHT_CUDA_INFO"
	.align	4


	//----- nvinfo : EIATTR_REGCOUNT
	.align		4
        /*0000*/ 	.byte	0x04, 0x2f
        /*0002*/ 	.short	(.L_17 - .L_16)
	.align		4
.L_16:
        /*0004*/ 	.word	index@(_ZN9deep_gemm24sm100_fp8_gemm_1d1d_implILN4cute4UMMA5MajorE0ELS3_0ELj0ELj7168ELj2048ELj128ELj224ELj128ELj1ELj128ELj128ELj64ELj6ELj128ELj128ELj2ELb0ELj146ELNS_8GemmTypeE0ELb0EN7cutlass10bfloat16_tENS_16EpilogueIdentityEEEvPijjj14CUtensorMap_stS9_S9_S9_S9_)
        /*0008*/ 	.word	0x00000038


	//----- nvinfo : EIATTR_FRAME_SIZE
	.align		4
.L_17:
        /*000c*/ 	.byte	0x04, 0x11
        /*000e*/ 	.short	(.L_19 - .L_18)
	.align		4
.L_18:
        /*0010*/ 	.word	index@($__internal_3_$__cuda_sm20_div_u16)
        /*0014*/ 	.word	0x00000000


	//----- nvinfo : EIATTR_FRAME_SIZE
	.align		4
.L_19:
        /*0018*/ 	.byte	0x04, 0x11
        /*001a*/ 	.short	(.L_21 - .L_20)
	.align		4
.L_20:
        /*001c*/ 	.word	index@($__internal_2_$__cuda_sm10x_tcgen05_guardrail_trap_unallocated_columns_being_dealloced)
        /*0020*/ 	.word	0x00000000


	//----- nvinfo : EIATTR_FRAME_SIZE
	.align		4
.L_21:
        /*0024*/ 	.byte	0x04, 0x11
        /*0026*/ 	.short	(.L_23 - .L_22)
	.align		4
.L_22:
        /*0028*/ 	.word	index@($__internal_1_$__cuda_sm10x_tcgen05_guardrail_trap_phase_invalid_during_alloc)
        /*002c*/ 	.word	0x00000000


	//----- nvinfo : EIATTR_FRAME_SIZE
	.align		4
.L_23:
        /*0030*/ 	.byte	0x04, 0x11
        /*0032*/ 	.short	(.L_25 - .L_24)
	.align		4
.L_24:
        /*0034*/ 	.word	index@($__internal_0_$__cuda_sm10x_tcgen05_guardrail_trap_col_being_dealloced_not_returned_by_alloc)
        /*0038*/ 	.word	0x00000000


	//----- nvinfo : EIATTR_FRAME_SIZE
	.align		4
.L_25:
        /*003c*/ 	.byte	0x04, 0x11
        /*003e*/ 	.short	(.L_27 - .L_26)
	.align		4
.L_26:
        /*0040*/ 	.word	index@(_ZN9deep_gemm24sm100_fp8_gemm_1d1d_implILN4cute4UMMA5MajorE0ELS3_0ELj0ELj7168ELj2048ELj128ELj224ELj128ELj1ELj128ELj128ELj64ELj6ELj128ELj128ELj2ELb0ELj146ELNS_8GemmTypeE0ELb0EN7cutlass10bfloat16_tENS_16EpilogueIdentityEEEvPijjj14CUtensorMap_stS9_S9_S9_S9_)
        /*0044*/ 	.word	0x00000000


	//----- nvinfo : EIATTR_MIN_STACK_SIZE
	.align		4
.L_27:
        /*0048*/ 	.byte	0x04, 0x12
        /*004a*/ 	.short	(.L_29 - .L_28)
	.align		4
.L_28:
        /*004c*/ 	.word	index@(_ZN9deep_gemm24sm100_fp8_gemm_1d1d_implILN4cute4UMMA5MajorE0ELS3_0ELj0ELj7168ELj2048ELj128ELj224ELj128ELj1ELj128ELj128ELj64ELj6ELj128ELj128ELj2ELb0ELj146ELNS_8GemmTypeE0ELb0EN7cutlass10bfloat16_tENS_16EpilogueIdentityEEEvPijjj14CUtensorMap_stS9_S9_S9_S9_)
        /*0050*/ 	.word	0x00000000
.L_29:


//--------------------- .nv.info._ZN9deep_gemm24sm100_fp8_gemm_1d1d_implILN4cute4UMMA5MajorE0ELS3_0ELj0ELj7168ELj2048ELj128ELj224ELj128ELj1ELj128ELj128ELj64ELj6ELj128ELj128ELj2ELb0ELj146ELNS_8GemmTypeE0ELb0EN7cutlass10bfloat16_tENS_16EpilogueIdentityEEEvPijjj14CUtensorMap_stS9_S9_S9_S9_ --------------------------
	.section	.nv.info._ZN9deep_gemm24sm100_fp8_gemm_1d1d_implILN4cute4UMMA5MajorE0ELS3_0ELj0ELj7168ELj2048ELj128ELj224ELj128ELj1ELj128ELj128ELj64ELj6ELj128ELj128ELj2ELb0ELj146ELNS_8GemmTypeE0ELb0EN7cutlass10bfloat16_tENS_16EpilogueIdentityEEEvPijjj14CUtensorMap_stS9_S9_S9_S9_,"",@"SHT_CUDA_INFO"
	.sectionflags	@""
	.align	4


	//----- nvinfo : EIATTR_CUDA_API_VERSION
	.align		4
        /*0000*/ 	.byte	0x04, 0x37
        /*0002*/ 	.short	(.L_31 - .L_30)
.L_30:
        /*0004*/ 	.word	0x00000081


	//----- nvinfo : EIATTR_KPARAM_INFO
	.align		4
.L_31:
        /*0008*/ 	.byte	0x04, 0x17
        /*000a*/ 	.short	(.L_33 - .L_32)
.L_32:
        /*000c*/ 	.word	0x00000000
        /*0010*/ 	.short	0x0008
        /*0012*/ 	.short	0x0240
        /*0014*/ 	.byte	0x00, 0xf0, 0x01, 0x02


	//----- nvinfo : EIATTR_KPARAM_INFO
	.align		4
.L_33:
        /*0018*/ 	.byte	0x04, 0x17
        /*001a*/ 	.short	(.L_35 - .L_34)
.L_34:
        /*001c*/ 	.word	0x00000000
        /*0020*/ 	.short	0x0007
        /*0022*/ 	.short	0x01c0
        /*0024*/ 	.byte	0x00, 0xf0, 0x01, 0x02


	//----- nvinfo : EIATTR_KPARAM_INFO
	.align		4
.L_35:
        /*0028*/ 	.byte	0x04, 0x17
        /*002a*/ 	.short	(.L_37 - .L_36)
.L_36:
        /*002c*/ 	.word	0x00000000
        /*0030*/ 	.short	0x0006
        /*0032*/ 	.short	0x0140
        /*0034*/ 	.byte	0x00, 0xf0, 0x01, 0x02


	//----- nvinfo : EIATTR_KPARAM_INFO
	.align		4
.L_37:
        /*0038*/ 	.byte	0x04, 0x17
        /*003a*/ 	.short	(.L_39 - .L_38)
.L_38:
        /*003c*/ 	.word	0x00000000
        /*0040*/ 	.short	0x0005
        /*0042*/ 	.short	0x00c0
        /*0044*/ 	.byte	0x00, 0xf0, 0x01, 0x02


	//----- nvinfo : EIATTR_KPARAM_INFO
	.align		4
.L_39:
        /*0048*/ 	.byte	0x04, 0x17
        /*004a*/ 	.short	(.L_41 - .L_40)
.L_40:
        /*004c*/ 	.word	0x00000000
        /*0050*/ 	.short	0x0004
        /*0052*/ 	.short	0x0040
        /*0054*/ 	.byte	0x00, 0xf0, 0x01, 0x02


	//----- nvinfo : EIATTR_KPARAM_INFO
	.align		4
.L_41:
        /*0058*/ 	.byte	0x04, 0x17
        /*005a*/ 	.short	(.L_43 - .L_42)
.L_42:
        /*005c*/ 	.word	0x00000000
        /*0060*/ 	.short	0x0003
        /*0062*/ 	.short	0x0010
        /*0064*/ 	.byte	0x00, 0xf0, 0x11, 0x00


	//----- nvinfo : EIATTR_KPARAM_INFO
	.align		4
.L_43:
        /*0068*/ 	.byte	0x04, 0x17
        /*006a*/ 	.short	(.L_45 - .L_44)
.L_44:
        /*006c*/ 	.word	0x00000000
        /*0070*/ 	.short	0x0002
        /*0072*/ 	.short	0x000c
        /*0074*/ 	.byte	0x00, 0xf0, 0x11, 0x00


	//----- nvinfo : EIATTR_KPARAM_INFO
	.align		4
.L_45:
        /*0078*/ 	.byte	0x04, 0x17
        /*007a*/ 	.short	(.L_47 - .L_46)
.L_46:
        /*007c*/ 	.word	0x00000000
        /*0080*/ 	.short	0x0001
        /*0082*/ 	.short	0x0008
        /*0084*/ 	.byte	0x00, 0xf0, 0x11, 0x00


	//----- nvinfo : EIATTR_KPARAM_INFO
	.align		4
.L_47:
        /*0088*/ 	.byte	0x04, 0x17
        /*008a*/ 	.short	(.L_49 - .L_48)
.L_48:
        /*008c*/ 	.word	0x00000000
        /*0090*/ 	.short	0x0000
        /*0092*/ 	.short	0x0000
        /*0094*/ 	.byte	0x00, 0xf5, 0x21, 0x00


	//----- nvinfo : EIATTR_AT_ENTRY_FRAGMENTS
	.align		4
.L_49:
        /*0098*/ 	.byte	0x04, 0x4f
        /*009a*/ 	.short	(.L_51 - .L_50)


	//   ....[0]....
.L_50:
        /*009c*/ 	.word	0x00000004


	//   ....[1]....
        /*00a0*/ 	.word	0x00000005


	//----- nvinfo : EIATTR_RESERVED_SMEM_USED
	.align		4
.L_51:
        /*00a4*/ 	.byte	0x01, 0x41
	.zero		2


	//----- nvinfo : EIATTR_SPARSE_MMA_MASK
	.align		4
        /*00a8*/ 	.byte	0x03, 0x50
        /*00aa*/ 	.short	0x0000


	//----- nvinfo : EIATTR_TCGEN05_2CTA_USED
	.align		4
        /*00ac*/ 	.byte	0x01, 0x52
	.zero		2


	//----- nvinfo : EIATTR_MAXREG_COUNT
	.align		4
        /*00b0*/ 	.byte	0x03, 0x1b
        /*00b2*/ 	.short	0x00ff


	//----- nvinfo : EIATTR_NUM_BARRIERS
	.align		4
        /*00b4*/ 	.byte	0x02, 0x4c
        /*00b6*/ 	.byte	0x09
	.zero		1


	//----- nvinfo : EIATTR_INT_WARP_WIDE_INSTR_OFFSETS
	.align		4
        /*00b8*/ 	.byte	0x04, 0x31
        /*00ba*/ 	.short	(.L_53 - .L_52)


	//   ....[0]....
.L_52:
        /*00bc*/ 	.word	0x000063b0


	//   ....[1]....
        /*00c0*/ 	.word	0x000063d0


	//----- nvinfo : EIATTR_COOP_GROUP_MASK_REGIDS
	.align		4
.L_53:
        /*00c4*/ 	.byte	0x04, 0x29
        /*00c6*/ 	.short	(.L_55 - .L_54)


	//   ....[0]....
.L_54:
        /*00c8*/ 	.word	0xffffffff


	//   ....[1]....
        /*00cc*/ 	.word	0xffffffff


	//   ....[2]....
        /*00d0*/ 	.word	0xffffffff


	//   ....[3]....
        /*00d4*/ 	.word	0xffffffff


	//   ....[4]....
        /*00d8*/ 	.word	0xffffffff


	//   ....[5]....
        /*00dc*/ 	.word	0xffffffff


	//   ....[6]....
        /*00e0*/ 	.word	0xffffffff


	//   ....[7]....
        /*00e4*/ 	.word	0xffffffff


	//   ....[8]....
        /*00e8*/ 	.word	0xffffffff


	//   ....[9]....
        /*00ec*/ 	.word	0xffffffff


	//   ....[10]....
        /*00f0*/ 	.word	0xffffffff


	//   ....[11]....
        /*00f4*/ 	.word	0xffffffff


	//   ....[12]....
        /*00f8*/ 	.word	0xffffffff


	//   ....[13]....
        /*00fc*/ 	.word	0xffffffff


	//   ....[14]....
        /*0100*/ 	.word	0xffffffff


	//----- nvinfo : EIATTR_COOP_GROUP_INSTR_OFFSETS
	.align		4
.L_55:
        /*0104*/ 	.byte	0x04, 0x28
        /*0106*/ 	.short	(.L_57 - .L_56)


	//   ....[0]....
.L_56:
        /*0108*/ 	.word	0x00000030


	//   ....[1]....
        /*010c*/ 	.word	0x000004d0


	//   ....[2]....
        /*0110*/ 	.word	0x00000ae0


	//   ....[3]....
        /*0114*/ 	.word	0x00000b80


	//   ....[4]....
        /*0118*/ 	.word	0x00001010


	//   ....[5]....
        /*011c*/ 	.word	0x000010c0


	//   ....[6]....
        /*0120*/ 	.word	0x00001170


	//   ....[7]....
        /*0124*/ 	.word	0x000017e0


	//   ....[8]....
        /*0128*/ 	.word	0x00001800


	//   ....[9]....
        /*012c*/ 	.word	0x00001820


	//   ....[10]....
        /*0130*/ 	.word	0x00001a80


	//   ....[11]....
        /*0134*/ 	.word	0x00001ab0


	//   ....[12]....
        /*0138*/ 	.word	0x00001ad0


	//   ....[13]....
        /*013c*/ 	.word	0x000062d0


	//   ....[14]....
        /*0140*/ 	.word	0x00006490


	//----- nvinfo : EIATTR_VRC_CTA_INIT_COUNT
	.align		4
.L_57:
        /*0144*/ 	.byte	0x02, 0x4a
        /*0146*/ 	.byte	0x80
	.zero		1


	//----- nvinfo : EIATTR_MBARRIER_INSTR_OFFSETS
	.align		4
        /*0148*/ 	.byte	0x04, 0x39
        /*014a*/ 	.short	(.L_59 - .L_58)


	//   ....[0]....
.L_58:
        /*014c*/ 	.word	0x00000330
        /*0150*/ 	.word	0x000000ff
        /*0154*/ 	.word	0x00033400
        /*0158*/ 	.short	0x0100
        /*015a*/ 	.byte	0x05
	.zero		1


	//   ....[1]....
        /*015c*/ 	.word	0x00000340
        /*0160*/ 	.word	0x000000ff
        /*0164*/ 	.word	0x00033430
        /*0168*/ 	.short	0x0100
        /*016a*/ 	.byte	0x05
	.zero		1


	//   ....[2]....
        /*016c*/ 	.word	0x00000350
        /*0170*/ 	.word	0x000000ff
        /*0174*/ 	.word	0x00033460
        /*0178*/ 	.short	0x0100
        /*017a*/ 	.byte	0x05
	.zero		1


	//   ....[3]....
        /*017c*/ 	.word	0x00000360
        /*0180*/ 	.word	0x000000ff
        /*0184*/ 	.word	0x00033408
        /*0188*/ 	.short	0x0100
        /*018a*/ 	.byte	0x05
	.zero		1


	//   ....[4]....
        /*018c*/ 	.word	0x00000370
        /*0190*/ 	.word	0x000000ff
        /*0194*/ 	.word	0x00033438
        /*0198*/ 	.short	0x0100
        /*019a*/ 	.byte	0x05
	.zero		1


	//   ....[5]....
        /*019c*/ 	.word	0x00000380
        /*01a0*/ 	.word	0x000000ff
        /*01a4*/ 	.word	0x00033468
        /*01a8*/ 	.short	0x0100
        /*01aa*/ 	.byte	0x05
	.zero		1


	//   ....[6]....
        /*01ac*/ 	.word	0x00000390
        /*01b0*/ 	.word	0x000000ff
        /*01b4*/ 	.word	0x00033410
        /*01b8*/ 	.short	0x0100
        /*01ba*/ 	.byte	0x05
	.zero		1


	//   ....[7]....
        /*01bc*/ 	.word	0x000003a0
        /*01c0*/ 	.word	0x000000ff
        /*01c4*/ 	.word	0x00033440
        /*01c8*/ 	.short	0x0100
        /*01ca*/ 	.byte	0x05
	.zero		1


	//   ....[8]....
        /*01cc*/ 	.word	0x000003b0
        /*01d0*/ 	.word	0x000000ff
        /*01d4*/ 	.word	0x00033470
        /*01d8*/ 	.short	0x0100
        /*01da*/ 	.byte	0x05
	.zero		1


	//   ....[9]....
        /*01dc*/ 	.word	0x000003c0
        /*01e0*/ 	.word	0x000000ff
        /*01e4*/ 	.word	0x00033418
        /*01e8*/ 	.short	0x0100
        /*01ea*/ 	.byte	0x05
	.zero		1


	//   ....[10]....
        /*01ec*/ 	.word	0x000003d0
        /*01f0*/ 	.word	0x000000ff
        /*01f4*/ 	.word	0x00033448
        /*01f8*/ 	.short	0x0100
        /*01fa*/ 	.byte	0x05
	.zero		1


	//   ....[11]....
        /*01fc*/ 	.word	0x000003e0
        /*0200*/ 	.word	0x000000ff
        /*0204*/ 	.word	0x00033478
        /*0208*/ 	.short	0x0100
        /*020a*/ 	.byte	0x05
	.zero		1


	//   ....[12]....
        /*020c*/ 	.word	0x000003f0
        /*0210*/ 	.word	0x000000ff
        /*0214*/ 	.word	0x00033420
        /*0218*/ 	.short	0x0100
        /*021a*/ 	.byte	0x05
	.zero		1


	//   ....[13]....
        /*021c*/ 	.word	0x00000400
        /*0220*/ 	.word	0x000000ff
        /*0224*/ 	.word	0x00033450
        /*0228*/ 	.short	0x0100
        /*022a*/ 	.byte	0x05
	.zero		1


	//   ....[14]....
        /*022c*/ 	.word	0x00000410
        /*0230*/ 	.word	0x000000ff
        /*0234*/ 	.word	0x00033480
        /*0238*/ 	.short	0x0100
        /*023a*/ 	.byte	0x05
	.zero		1


	//   ....[15]....
        /*023c*/ 	.word	0x00000420
        /*0240*/ 	.word	0x000000ff
        /*0244*/ 	.word	0x00033428
        /*0248*/ 	.short	0x0100
        /*024a*/ 	.byte	0x05
	.zero		1


	//   ....[16]....
        /*024c*/ 	.word	0x00000430
        /*0250*/ 	.word	0x000000ff
        /*0254*/ 	.word	0x00033458
        /*0258*/ 	.short	0x0100
        /*025a*/ 	.byte	0x05
	.zero		1


	//   ....[17]....
        /*025c*/ 	.word	0x00000440
        /*0260*/ 	.word	0x000000ff
        /*0264*/ 	.word	0x00033488
        /*0268*/ 	.short	0x0100
        /*026a*/ 	.byte	0x05
	.zero		1


	//   ....[18]....
        /*026c*/ 	.word	0x00000450
        /*0270*/ 	.word	0x000000ff
        /*0274*/ 	.word	0x00033490
        /*0278*/ 	.short	0x0100
        /*027a*/ 	.byte	0x05
	.zero		1


	//   ....[19]....
        /*027c*/ 	.word	0x00000460
        /*0280*/ 	.word	0x000000ff
        /*0284*/ 	.word	0x000334a0
        /*0288*/ 	.short	0x0100
        /*028a*/ 	.byte	0x05
	.zero		1


	//   ....[20]....
        /*028c*/ 	.word	0x00000470
        /*0290*/ 	.word	0x000000ff
        /*0294*/ 	.word	0x00033498
        /*0298*/ 	.short	0x0100
        /*029a*/ 	.byte	0x05
	.zero		1


	//   ....[21]....
        /*029c*/ 	.word	0x00000480
        /*02a0*/ 	.word	0x000000ff
        /*02a4*/ 	.word	0x000334a8
        /*02a8*/ 	.short	0x0100
        /*02aa*/ 	.byte	0x05
	.zero		1


	//   ....[22]....
        /*02ac*/ 	.word	0x00000750
        /*02b0*/ 	.word	0x0000000a
        /*02b4*/ 	.word	0x00000000
        /*02b8*/ 	.short	0x010a
        /*02ba*/ 	.byte	0xff
	.zero		1


	//   ....[23]....
        /*02bc*/ 	.word	0x00000770
        /*02c0*/ 	.word	0x0000000a
        /*02c4*/ 	.word	0x00000000
        /*02c8*/ 	.short	0x010a
        /*02ca*/ 	.byte	0xff
	.zero		1


	//   ....[24]....
        /*02cc*/ 	.word	0x00000950
        /*02d0*/ 	.word	0x00000006
        /*02d4*/ 	.word	0x00000000
        /*02d8*/ 	.short	0x010a
        /*02da*/ 	.byte	0xff
	.zero		1


	//   ....[25]....
        /*02dc*/ 	.word	0x00000970
        /*02e0*/ 	.word	0x00000006
        /*02e4*/ 	.word	0x00000000
        /*02e8*/ 	.short	0x010a
        /*02ea*/ 	.byte	0xff
	.zero		1


	//   ....[26]....
        /*02ec*/ 	.word	0x00000a60
        /*02f0*/ 	.word	0x00000006
        /*02f4*/ 	.word	0x00000000
        /*02f8*/ 	.short	0x0101
        /*02fa*/ 	.byte	0xff
	.zero		1


	//   ....[27]....
        /*02fc*/ 	.word	0x00000ec0
        /*0300*/ 	.word	0x00000002
        /*0304*/ 	.word	0x00033400
        /*0308*/ 	.short	0x010a
        /*030a*/ 	.byte	0xff
	.zero		1


	//   ....[28]....
        /*030c*/ 	.word	0x00001250
        /*0310*/ 	.word	0x00000002
        /*0314*/ 	.word	0x00000000
        /*0318*/ 	.short	0x0101
        /*031a*/ 	.byte	0xff
	.zero		1


	//   ....[29]....
        /*031c*/ 	.word	0x000015b0
        /*0320*/ 	.word	0x00000003
        /*0324*/ 	.word	0x000334a0
        /*0328*/ 	.short	0x010a
        /*032a*/ 	.byte	0x09
	.zero		1


	//   ....[30]....
        /*032c*/ 	.word	0x00001670
        /*0330*/ 	.word	0x000000ff
        /*0334*/ 	.word	0x00033460
        /*0338*/ 	.short	0x010a
        /*033a*/ 	.byte	0x0e
	.zero		1


	//   ....[31]....
        /*033c*/ 	.word	0x00001a50
        /*0340*/ 	.word	0x000000ff
        /*0344*/ 	.word	0x00033460
        /*0348*/ 	.short	0x010a
        /*034a*/ 	.byte	0x0a
	.zero		1


	//   ....[32]....
        /*034c*/ 	.word	0x00001e80
        /*0350*/ 	.word	0x00000002
        /*0354*/ 	.word	0x000334a0
        /*0358*/ 	.short	0x010a
        /*035a*/ 	.byte	0xff
	.zero		1


	//   ....[33]....
        /*035c*/ 	.word	0x00002120
        /*0360*/ 	.word	0x0000001a
        /*0364*/ 	.word	0x00000030
        /*0368*/ 	.short	0x010a
        /*036a*/ 	.byte	0xff
	.zero		1


	//   ....[34]....
        /*036c*/ 	.word	0x00002590
        /*0370*/ 	.word	0x0000001c
        /*0374*/ 	.word	0x00000030
        /*0378*/ 	.short	0x010a
        /*037a*/ 	.byte	0xff
	.zero		1


	//   ....[35]....
        /*037c*/ 	.word	0x00002790
        /*0380*/ 	.word	0x0000001a
        /*0384*/ 	.word	0x00000030
        /*0388*/ 	.short	0x010a
        /*038a*/ 	.byte	0xff
	.zero		1


	//   ....[36]....
        /*038c*/ 	.word	0x000029a0
        /*0390*/ 	.word	0x0000001c
        /*0394*/ 	.word	0x00000030
        /*0398*/ 	.short	0x010a
        /*039a*/ 	.byte	0xff
	.zero		1


	//   ....[37]....
        /*039c*/ 	.word	0x00002b80
        /*03a0*/ 	.word	0x0000001a
        /*03a4*/ 	.word	0x00000030
        /*03a8*/ 	.short	0x010a
        /*03aa*/ 	.byte	0xff
	.zero		1


	//   ....[38]....
        /*03ac*/ 	.word	0x00002ec0
        /*03b0*/ 	.word	0x0000001c
        /*03b4*/ 	.word	0x00000030
        /*03b8*/ 	.short	0x010a
        /*03ba*/ 	.byte	0xff
	.zero		1


	//   ....[39]....
        /*03bc*/ 	.word	0x000030b0
        /*03c0*/ 	.word	0x0000001a
        /*03c4*/ 	.word	0x00000030
        /*03c8*/ 	.short	0x010a
        /*03ca*/ 	.byte	0xff
	.zero		1


	//   ....[40]....
        /*03cc*/ 	.word	0x000032c0
        /*03d0*/ 	.word	0x0000001c
        /*03d4*/ 	.word	0x00000030
        /*03d8*/ 	.short	0x010a
        /*03da*/ 	.byte	0xff
	.zero		1


	//   ....[41]....
        /*03dc*/ 	.word	0x000034a0
        /*03e0*/ 	.word	0x0000001a
        /*03e4*/ 	.word	0x00000030
        /*03e8*/ 	.short	0x010a
        /*03ea*/ 	.byte	0xff
	.zero		1


	//   ....[42]....
        /*03ec*/ 	.word	0x000037e0
        /*03f0*/ 	.word	0x0000001c
        /*03f4*/ 	.word	0x00000030
        /*03f8*/ 	.short	0x010a
        /*03fa*/ 	.byte	0xff
	.zero		1


	//   ....[43]....
        /*03fc*/ 	.word	0x000039d0
        /*0400*/ 	.word	0x0000001a
        /*0404*/ 	.word	0x00000030
        /*0408*/ 	.short	0x010a
        /*040a*/ 	.byte	0xff
	.zero		1


	//   ....[44]....
        /*040c*/ 	.word	0x00003be0
        /*0410*/ 	.word	0x0000001c
        /*0414*/ 	.word	0x00000030
        /*0418*/ 	.short	0x010a
        /*041a*/ 	.byte	0xff
	.zero		1


	//   ....[45]....
        /*041c*/ 	.word	0x00003dd0
        /*0420*/ 	.word	0x0000001a
        /*0424*/ 	.word	0x00000030
        /*0428*/ 	.short	0x010a
        /*042a*/ 	.byte	0xff
	.zero		1


	//   ....[46]....
        /*042c*/ 	.word	0x000040f0
        /*0430*/ 	.word	0x00000016
        /*0434*/ 	.word	0x00000030
        /*0438*/ 	.short	0x010a
        /*043a*/ 	.byte	0xff
	.zero		1


	//   ....[47]....
        /*043c*/ 	.word	0x00004300
        /*0440*/ 	.word	0x00000018
        /*0444*/ 	.word	0x00000030
        /*0448*/ 	.short	0x010a
        /*044a*/ 	.byte	0xff
	.zero		1


	//   ....[48]....
        /*044c*/ 	.word	0x000044c0
        /*0450*/ 	.word	0x00000004
        /*0454*/ 	.word	0x00000030
        /*0458*/ 	.short	0x010a
        /*045a*/ 	.byte	0xff
	.zero		1


	//   ....[49]....
        /*045c*/ 	.word	0x000049d0
        /*0460*/ 	.word	0x00000003
        /*0464*/ 	.word	0x00033490
        /*0468*/ 	.short	0x010a
        /*046a*/ 	.byte	0xff
	.zero		1


	//   ....[50]....
        /*046c*/ 	.word	0x00006150
        /*0470*/ 	.word	0x00000003
        /*0474*/ 	.word	0x00000000
        /*0478*/ 	.short	0x0101
        /*047a*/ 	.byte	0xff
	.zero		1


	//   ....[51]....
        /*047c*/ 	.word	0x000064c0
        /*0480*/ 	.word	0x0000000a
        /*0484*/ 	.word	0x00000000
        /*0488*/ 	.short	0x010a
        /*048a*/ 	.byte	0xff
	.zero		1


	//   ....[52]....
        /*048c*/ 	.word	0x00006520
        /*0490*/ 	.word	0x00000006
        /*0494*/ 	.word	0x00000000
        /*0498*/ 	.short	0x010a
        /*049a*/ 	.byte	0xff
	.zero		1


	//   ....[53]....
        /*049c*/ 	.word	0x00006580
        /*04a0*/ 	.word	0x00000002
        /*04a4*/ 	.word	0x00033400
        /*04a8*/ 	.short	0x010a
        /*04aa*/ 	.byte	0xff
	.zero		1


	//   ....[54]....
        /*04ac*/ 	.word	0x00006600
        /*04b0*/ 	.word	0x00000003
        /*04b4*/ 	.word	0x000334a0
        /*04b8*/ 	.short	0x010a
        /*04ba*/ 	.byte	0xff
	.zero		1


	//   ....[55]....
        /*04bc*/ 	.word	0x00006670
        /*04c0*/ 	.word	0x00000005
        /*04c4*/ 	.word	0x00033460
        /*04c8*/ 	.short	0x010a
        /*04ca*/ 	.byte	0xff
	.zero		1


	//   ....[56]....
        /*04cc*/ 	.word	0x000066e0
        /*04d0*/ 	.word	0x00000003
        /*04d4*/ 	.word	0x00033460
        /*04d8*/ 	.short	0x010a
        /*04da*/ 	.byte	0xff
	.zero		1


	//   ....[57]....
        /*04dc*/ 	.word	0x00006740
        /*04e0*/ 	.word	0x0000001a
        /*04e4*/ 	.word	0x00000030
        /*04e8*/ 	.short	0x010a
        /*04ea*/ 	.byte	0xff
	.zero		1


	//   ....[58]....
        /*04ec*/ 	.word	0x000067a0
        /*04f0*/ 	.word	0x0000001c
        /*04f4*/ 	.word	0x00000030
        /*04f8*/ 	.short	0x010a
        /*04fa*/ 	.byte	0xff
	.zero		1


	//   ....[59]....
        /*04fc*/ 	.word	0x00006810
        /*0500*/ 	.word	0x0000001a
        /*0504*/ 	.word	0x00000030
        /*0508*/ 	.short	0x010a
        /*050a*/ 	.byte	0xff
	.zero		1


	//   ....[60]....
        /*050c*/ 	.word	0x00006870
        /*0510*/ 	.word	0x0000001c
        /*0514*/ 	.word	0x00000030
        /*0518*/ 	.short	0x010a
        /*051a*/ 	.byte	0xff
	.zero		1


	//   ....[61]....
        /*051c*/ 	.word	0x000068e0
        /*0520*/ 	.word	0x0000001a
        /*0524*/ 	.word	0x00000030
        /*0528*/ 	.short	0x010a
        /*052a*/ 	.byte	0xff
	.zero		1


	//   ....[62]....
        /*052c*/ 	.word	0x00006940
        /*0530*/ 	.word	0x0000001c
        /*0534*/ 	.word	0x00000030
        /*0538*/ 	.short	0x010a
        /*053a*/ 	.byte	0xff
	.zero		1


	//   ....[63]....
        /*053c*/ 	.word	0x000069b0
        /*0540*/ 	.word	0x0000001a
        /*0544*/ 	.word	0x00000030
        /*0548*/ 	.short	0x010a
        /*054a*/ 	.byte	0xff
	.zero		1


	//   ....[64]....
        /*054c*/ 	.word	0x00006a10
        /*0550*/ 	.word	0x0000001c
        /*0554*/ 	.word	0x00000030
        /*0558*/ 	.short	0x010a
        /*055a*/ 	.byte	0xff
	.zero		1


	//   ....[65]....
        /*055c*/ 	.word	0x00006a80
        /*0560*/ 	.word	0x0000001a
        /*0564*/ 	.word	0x00000030
        /*0568*/ 	.short	0x010a
        /*056a*/ 	.byte	0xff
	.zero		1


	//   ....[66]....
        /*056c*/ 	.word	0x00006ae0
        /*0570*/ 	.word	0x0000001c
        /*0574*/ 	.word	0x00000030
        /*0578*/ 	.short	0x010a
        /*057a*/ 	.byte	0xff
	.zero		1


	//   ....[67]....
        /*057c*/ 	.word	0x00006b50
        /*0580*/ 	.word	0x0000001a
        /*0584*/ 	.word	0x00000030
        /*0588*/ 	.short	0x010a
        /*058a*/ 	.byte	0xff
	.zero		1


	//   ....[68]....
        /*058c*/ 	.word	0x00006bb0
        /*0590*/ 	.word	0x0000001c
        /*0594*/ 	.word	0x00000030
        /*0598*/ 	.short	0x010a
        /*059a*/ 	.byte	0xff
	.zero		1


	//   ....[69]....
        /*059c*/ 	.word	0x00006c20
        /*05a0*/ 	.word	0x0000001a
        /*05a4*/ 	.word	0x00000030
        /*05a8*/ 	.short	0x010a
        /*05aa*/ 	.byte	0xff
	.zero		1


	//   ....[70]....
        /*05ac*/ 	.word	0x00006c90
        /*05b0*/ 	.word	0x00000016
        /*05b4*/ 	.word	0x00000030
        /*05b8*/ 	.short	0x010a
        /*05ba*/ 	.byte	0xff
	.zero		1


	//   ....[71]....
        /*05bc*/ 	.word	0x00006d00
        /*05c0*/ 	.word	0x00000018
        /*05c4*/ 	.word	0x00000030
        /*05c8*/ 	.short	0x010a
        /*05ca*/ 	.byte	0xff
	.zero		1


	//   ....[72]....
        /*05cc*/ 	.word	0x00006d70
        /*05d0*/ 	.word	0x00000004
        /*05d4*/ 	.word	0x00000030
        /*05d8*/ 	.short	0x010a
        /*05da*/ 	.byte	0xff
	.zero		1


	//   ....[73]....
        /*05dc*/ 	.word	0x00006dd0
        /*05e0*/ 	.word	0x00000003
        /*05e4*/ 	.word	0x00033490
        /*05e8*/ 	.short	0x010a
        /*05ea*/ 	.byte	0xff
	.zero		1


	//----- nvinfo : EIATTR_NUM_MBARRIERS
	.align		4
.L_59:
        /*05ec*/ 	.byte	0x03, 0x38
        /*05ee*/ 	.short	0x0016


	//----- nvinfo : EIATTR_EXIT_INSTR_OFFSETS
	.align		4
        /*05f0*/ 	.byte	0x04, 0x1c
        /*05f2*/ 	.short	(.L_61 - .L_60)


	//   ....[0]....
.L_60:
        /*05f4*/ 	.word	0x00000cc0


	//   ....[1]....
        /*05f8*/ 	.word	0x000012b0


	//   ....[2]....
        /*05fc*/ 	.word	0x00001e00


	//   ....[3]....
        /*0600*/ 	.word	0x00001eb0


	//   ....[4]....
        /*0604*/ 	.word	0x00001f10


	//   ....[5]....
        /*0608*/ 	.word	0x00004690


	//   ....[6]....
        /*060c*/ 	.word	0x000046f0


	//   ....[7]....
        /*0610*/ 	.word	0x000062b0


	//   ....[8]....
        /*0614*/ 	.word	0x000064a0


	//----- nvinfo : EIATTR_MAX_THREADS
	.align		4
.L_61:
        /*0618*/ 	.byte	0x04, 0x05
        /*061a*/ 	.short	(.L_63 - .L_62)
.L_62:
        /*061c*/ 	.word	0x00000100
        /*0620*/ 	.word	0x00000001
        /*0624*/ 	.word	0x00000001


	//----- nvinfo : EIATTR_CRS_STACK_SIZE
	.align		4
.L_63:
        /*0628*/ 	.byte	0x04, 0x1e
        /*062a*/ 	.short	(.L_65 - .L_64)
.L_64:
        /*062c*/ 	.word	0x00000000


	//----- nvinfo : EIATTR_CBANK_PARAM_SIZE
	.align		4
.L_65:
        /*0630*/ 	.byte	0x03, 0x19
        /*0632*/ 	.short	0x02c0


	//----- nvinfo : EIATTR_PARAM_CBANK
	.align		4
        /*0634*/ 	.byte	0x04, 0x0a
        /*0636*/ 	.short	(.L_67 - .L_66)
	.align		4
.L_66:
        /*0638*/ 	.word	index@(.nv.constant0._ZN9deep_gemm24sm100_fp8_gemm_1d1d_implILN4cute4UMMA5MajorE0ELS3_0ELj0ELj7168ELj2048ELj128ELj224ELj128ELj1ELj128ELj128ELj64ELj6ELj128ELj128ELj2ELb0ELj146ELNS_8GemmTypeE0ELb0EN7cutlass10bfloat16_tENS_16EpilogueIdentityEEEvPijjj14CUtensorMap_stS9_S9_S9_S9_)
        /*063c*/ 	.short	0x0380
        /*063e*/ 	.short	0x02c0


	//----- nvinfo : EIATTR_SW_WAR
	.align		4
.L_67:
        /*0640*/ 	.byte	0x04, 0x36
        /*0642*/ 	.short	(.L_69 - .L_68)
.L_68:
        /*0644*/ 	.word	0x00000008
.L_69:


//--------------------- .nv.compat                --------------------------
	.section	.nv.compat,"",@"SHT_CUDA_COMPAT_INFO"
	.align	4
        /*0000*/ 	.byte	0x02, 0x02, 0x02, 0x00, 0x02, 0x05, 0x05, 0x00, 0x02, 0x03, 0x01, 0x00, 0x02, 0x06, 0x01, 0x00


//--------------------- .nv.callgraph             --------------------------
	.section	.nv.callgraph,"",@"SHT_CUDA_CALLGRAPH"
	.align	4
	.sectionentsize	8
	.align		4
        /*0000*/ 	.word	0x00000000
	.align		4
        /*0004*/ 	.word	0xffffffff
	.align		4
        /*0008*/ 	.word	0x00000000
	.align		4
        /*000c*/ 	.word	0xfffffffe
	.align		4
        /*0010*/ 	.word	0x00000000
	.align		4
        /*0014*/ 	.word	0xfffffffd
	.align		4
        /*0018*/ 	.word	0x00000000
	.align		4
        /*001c*/ 	.word	0xfffffffc


//--------------------- .nv.constant4             --------------------------
	.section	.nv.constant4,"a",@progbits
	.align	8
	.align		8
.nv.constant4:
        /*0000*/ 	.dword	_ZN47_INTERNAL_a055daca_9_kernel_cu_1041713b_28984264cuda3std3__45__cpo5beginE
	.align		8
        /*0008*/ 	.dword	_ZN47_INTERNAL_a055daca_9_kernel_cu_1041713b_28984264cuda3std3__45__cpo3endE
	.align		8
        /*0010*/ 	.dword	_ZN47_INTERNAL_a055daca_9_kernel_cu_1041713b_28984264cuda3std3__45__cpo6cbeginE
	.align		8
        /*0018*/ 	.dword	_ZN47_INTERNAL_a055daca_9_kernel_cu_1041713b_28984264cuda3std3__45__cpo4cendE
	.align		8
        /*0020*/ 	.dword	_ZN47_INTERNAL_a055daca_9_kernel_cu_1041713b_28984264cuda3std3__449_GLOBAL__N__a055daca_9_kernel_cu_1041713b_28984266ignoreE
	.align		8
        /*0028*/ 	.dword	_ZN47_INTERNAL_a055daca_9_kernel_cu_1041713b_28984264cuda3std3__419piecewise_constructE
	.align		8
        /*0030*/ 	.dword	_ZN47_INTERNAL_a055daca_9_kernel_cu_1041713b_28984264cuda3std3__48in_placeE
	.align		8
        /*0038*/ 	.dword	_ZN47_INTERNAL_a055daca_9_kernel_cu_1041713b_28984264cuda3std6ranges3__45__cpo4swapE
	.align		8
        /*0040*/ 	.dword	_ZN47_INTERNAL_a055daca_9_kernel_cu_1041713b_28984264cuda3std6ranges3__45__cpo9iter_moveE
	.align		8
        /*0048*/ 	.dword	_ZN47_INTERNAL_a055daca_9_kernel_cu_1041713b_28984264cute7productE
	.align		8
        /*0050*/ 	.dword	_ZN47_INTERNAL_a055daca_9_kernel_cu_1041713b_28984264cute1_E


//--------------------- .text._ZN9deep_gemm24sm100_fp8_gemm_1d1d_implILN4cute4UMMA5MajorE0ELS3_0ELj0ELj7168ELj2048ELj128ELj224ELj128ELj1ELj128ELj128ELj64ELj6ELj128ELj128ELj2ELb0ELj146ELNS_8GemmTypeE0ELb0EN7cutlass10bfloat16_tENS_16EpilogueIdentityEEEvPijjj14CUtensorMap_stS9_S9_S9_S9_ --------------------------
	.section	.text._ZN9deep_gemm24sm100_fp8_gemm_1d1d_implILN4cute4UMMA5MajorE0ELS3_0ELj0ELj7168ELj2048ELj128ELj224ELj128ELj1ELj128ELj128ELj64ELj6ELj128ELj128ELj2ELb0ELj146ELNS_8GemmTypeE0ELb0EN7cutlass10bfloat16_tENS_16EpilogueIdentityEEEvPijjj14CUtensorMap_stS9_S9_S9_S9_,"ax",@progbits
	.align	128
        .global         _ZN9deep_gemm24sm100_fp8_gemm_1d1d_implILN4cute4UMMA5MajorE0ELS3_0ELj0ELj7168ELj2048ELj128ELj224ELj128ELj1ELj128ELj128ELj64ELj6ELj128ELj128ELj2ELb0ELj146ELNS_8GemmTypeE0ELb0EN7cutlass10bfloat16_tENS_16EpilogueIdentityEEEvPijjj14CUtensorMap_stS9_S9_S9_S9_
        .type           _ZN9deep_gemm24sm100_fp8_gemm_1d1d_implILN4cute4UMMA5MajorE0ELS3_0ELj0ELj7168ELj2048ELj128ELj224ELj128ELj1ELj128ELj128ELj64ELj6ELj128ELj128ELj2ELb0ELj146ELNS_8GemmTypeE0ELb0EN7cutlass10bfloat16_tENS_16EpilogueIdentityEEEvPijjj14CUtensorMap_stS9_S9_S9_S9_,@function
        .size           _ZN9deep_gemm24sm100_fp8_gemm_1d1d_implILN4cute4UMMA5MajorE0ELS3_0ELj0ELj7168ELj2048ELj128ELj224ELj128ELj1ELj128ELj128ELj64ELj6ELj128ELj128ELj2ELb0ELj146ELNS_8GemmTypeE0ELb0EN7cutlass10bfloat16_tENS_16EpilogueIdentityEEEvPijjj14CUtensorMap_stS9_S9_S9_S9_,(.L_x_130 - _ZN9deep_gemm24sm100_fp8_gemm_1d1d_implILN4cute4UMMA5MajorE0ELS3_0ELj0ELj7168ELj2048ELj128ELj224ELj128ELj1ELj128ELj128ELj64ELj6ELj128ELj128ELj2ELb0ELj146ELNS_8GemmTypeE0ELb0EN7cutlass10bfloat16_tENS_16EpilogueIdentityEEEvPijjj14CUtensorMap_stS9_S9_S9_S9_)
        .other          _ZN9deep_gemm24sm100_fp8_gemm_1d1d_implILN4cute4UMMA5MajorE0ELS3_0ELj0ELj7168ELj2048ELj128ELj224ELj128ELj1ELj128ELj128ELj64ELj6ELj128ELj128ELj2ELb0ELj146ELNS_8GemmTypeE0ELb0EN7cutlass10bfloat16_tENS_16EpilogueIdentityEEEvPijjj14CUtensorMap_stS9_S9_S9_S9_,@"STO_CUDA_ENTRY STV_DEFAULT"
_ZN9deep_gemm24sm100_fp8_gemm_1d1d_implILN4cute4UMMA5MajorE0ELS3_0ELj0ELj7168ELj2048ELj128ELj224ELj128ELj1ELj128ELj128ELj64ELj6ELj128ELj128ELj2ELb0ELj146ELNS_8GemmTypeE0ELb0EN7cutlass10bfloat16_tENS_16EpilogueIdentityEEEvPijjj14CUtensorMap_stS9_S9_S9_S9_:
.text._ZN9deep_gemm24sm100_fp8_gemm_1d1d_implILN4cute4UMMA5MajorE0ELS3_0ELj0ELj7168ELj2048ELj128ELj224ELj128ELj1ELj128ELj128ELj64ELj6ELj128ELj128ELj2ELb0ELj146ELNS_8GemmTypeE0ELb0EN7cutlass10bfloat16_tENS_16EpilogueIdentityEEEvPijjj14CUtensorMap_stS9_S9_S9_S9_:
[----:B------:R-:W1:Y:S01]  /*0000*/  LDC R1, c[0x0][0x37c] ;  /* 0x0000df00ff017b82 */ /* 0x000e620000000800 */
[----:B------:R-:W2:Y:S02]  /*0010*/  S2R R0, SR_TID.X ;  /* 0x0000000000007919 */ /* 0x000ea40000002100 */
[----:B--2---:R-:W-:-:S05]  /*0020*/  SHF.R.U32.HI R0, RZ, 0x5, R0 ;  /* 0x00000005ff007819 */ /* 0x004fca0000011600 */
[----:B------:R-:W2:Y:S02]  /*0030*/  SHFL.IDX PT, R21, R0, RZ, 0x1f ;  /* 0x00001fff00157589 */ /* 0x000ea400000e0000 */
[----:B--2---:R-:W-:-:S13]  /*0040*/  ISETP.NE.AND P0, PT, R21, 0x2, PT ;  /* 0x000000021500780c */ /* 0x004fda0003f05270 */
[----:B-1----:R-:W-:Y:S05]  /*0050*/  @!P0 BRA `(.L_x_0) ;  /* 0x0000000400188947 */ /* 0x002fea0003800000 */
[----:B------:R-:W-:-:S13]  /*0060*/  ISETP.NE.AND P0, PT, R21, 0x1, PT ;  /* 0x000000011500780c */ /* 0x000fda0003f05270 */
[----:B------:R-:W-:Y:S05]  /*0070*/  @!P0 BRA `(.L_x_1) ;  /* 0x0000000000608947 */ /* 0x000fea0003800000 */
[----:B------:R-:W-:-:S13]  /*0080*/  ISETP.NE.AND P0, PT, R21, RZ, PT ;  /* 0x000000ff1500720c */ /* 0x000fda0003f05270 */
[----:B------:R-:W-:Y:S05]  /*0090*/  @P0 BRA `(.L_x_2) ;  /* 0x0000000800940947 */ /* 0x000fea0003800000 */
[----:B------:R-:W-:Y:S01]  /*00a0*/  ELECT P0, URZ, PT ;  /* 0x0000000000ff782f */ /* 0x000fe20003800000 */
[----:B------:R-:W-:-:S12]  /*00b0*/  BSSY.RECONVERGENT B0, `(.L_x_3) ;  /* 0x0000013000007945 */ /* 0x000fd80003800200 */
[----:B------:R-:W-:Y:S05]  /*00c0*/  @!P0 BRA `(.L_x_4) ;  /* 0x0000000000448947 */ /* 0x000fea0003800000 */
[----:B------:R-:W1:Y:S02]  /*00d0*/  LDCU.64 UR4, c[0x0][0x348] ;  /* 0x00006900ff0477ac */ /* 0x000e640008000a00 */
[----:B-1----:R-:W-:Y:S02]  /*00e0*/  UIADD3 UR12, UP4, UPT, UR4, 0x40, URZ ;  /* 0x00000040040c7890 */ /* 0x002fe4000ff9e0ff */
[----:B------:R-:W-:Y:S02]  /*00f0*/  UIADD3 UR10, UP3, UPT, UR4, 0xc0, URZ ;  /* 0x000000c0040a7890 */ /* 0x000fe4000ff7e0ff */
[----:B------:R-:W-:Y:S02]  /*0100*/  UIADD3 UR8, UP2, UPT, UR4, 0x140, URZ ;  /* 0x0000014004087890 */ /* 0x000fe4000ff5e0ff */
[----:B------:R-:W-:Y:S02]  /*0110*/  UIADD3 UR6, UP1, UPT, UR4, 0x1c0, URZ ;  /* 0x000001c004067890 */ /* 0x000fe4000ff3e0ff */
[----:B------:R-:W-:-:S02]  /*0120*/  UIADD3 UR4, UP0, UPT, UR4, 0x240, URZ ;  /* 0x0000024004047890 */ /* 0x000fc4000ff1e0ff */
[----:B------:R-:W-:Y:S02]  /*0130*/  UIADD3.X UR13, UPT, UPT, URZ, UR5, URZ, UP4, !UPT ;  /* 0x00000005ff0d7290 */ /* 0x000fe4000a7fe4ff */
[----:B------:R-:W-:Y:S02]  /*0140*/  UIADD3.X UR11, UPT, UPT, URZ, UR5, URZ, UP3, !UPT ;  /* 0x00000005ff0b7290 */ /* 0x000fe40009ffe4ff */
[----:B------:R-:W-:Y:S02]  /*0150*/  UIADD3.X UR9, UPT, UPT, URZ, UR5, URZ, UP2, !UPT ;  /* 0x00000005ff097290 */ /* 0x000fe400097fe4ff */
[----:B------:R-:W-:Y:S02]  /*0160*/  UIADD3.X UR7, UPT, UPT, URZ, UR5, URZ, UP1, !UPT ;  /* 0x00000005ff077290 */ /* 0x000fe40008ffe4ff */
[----:B------:R-:W-:Y:S01]  /*0170*/  UIADD3.X UR5, UPT, UPT, URZ, UR5, URZ, UP0, !UPT ;  /* 0x00000005ff057290 */ /* 0x000fe200087fe4ff */
[----:B------:R1:W-:Y:S02]  /*0180*/  UTMACCTL.PF [UR12] ;  /* 0x000000000c0079b9 */ /* 0x0003e40008040000 */
[----:B------:R1:W-:Y:S02]  /*0190*/  UTMACCTL.PF [UR10] ;  /* 0x000000000a0079b9 */ /* 0x0003e40008040000 */
[----:B------:R1:W-:Y:S02]  /*01a0*/  UTMACCTL.PF [UR8] ;  /* 0x00000000080079b9 */ /* 0x0003e40008040000 */
[----:B------:R1:W-:Y:S02]  /*01b0*/  UTMACCTL.PF [UR6] ;  /* 0x00000000060079b9 */ /* 0x0003e40008040000 */
[----:B------:R1:W-:Y:S02]  /*01c0*/  UTMACCTL.PF [UR4] ;  /* 0x00000000040079b9 */ /* 0x0003e40008040000 */
[----:B-1----:R-:W-:Y:S01]  /*01d0*/  NOP ;  /* 0x0000000000007918 */ /* 0x002fe20000000000 */
.L_x_4:
[----:B------:R-:W-:Y:S05]  /*01e0*/  BSYNC.RECONVERGENT B0 ;  /* 0x0000000000007941 */ /* 0x000fea0003800200 */
.L_x_3:
[----:B------:R-:W-:Y:S05]  /*01f0*/  BRA `(.L_x_2) ;  /* 0x00000008003c7947 */ /* 0x000fea0003800000 */
.L_x_1:
[----:B------:R-:W-:Y:S01]  /*0200*/  ELECT P0, URZ, PT ;  /* 0x0000000000ff782f */ /* 0x000fe20003800000 */
[----:B------:R-:W-:-:S12]  /*0210*/  BSSY.RECONVERGENT B0, `(.L_x_5) ;  /* 0x0000029000007945 */ /* 0x000fd80003800200 */
[----:B------:R-:W-:Y:S05]  /*0220*/  @!P0 BRA `(.L_x_6) ;  /* 0x00000000009c8947 */ /* 0x000fea0003800000 */
[----:B------:R-:W1:Y:S01]  /*0230*/  S2UR UR5, SR_CgaCtaId ;  /* 0x00000000000579c3 */ /* 0x000e620000008800 */
[----:B------:R-:W-:Y:S01]  /*0240*/  UMOV UR7, 0x400 ;  /* 0x0000040000077882 */ /* 0x000fe20000000000 */
[----:B------:R-:W-:Y:S01]  /*0250*/  UMOV UR6, 0x1 ;  /* 0x0000000100067882 */ /* 0x000fe20000000000 */
[----:B------:R-:W-:Y:S02]  /*0260*/  UMOV UR4, 0x40 ;  /* 0x0000004000047882 */ /* 0x000fe40000000000 */
[----:B------:R-:W-:-:S04]  /*0270*/  UIADD3 UR8, UPT, UPT, -UR4, 0x100000, URZ ;  /* 0x0010000004087890 */ /* 0x000fc8000fffe1ff */
[----:B------:R-:W-:Y:S02]  /*0280*/  USHF.L.U32 UR9, UR8, 0xb, URZ ;  /* 0x0000000b08097899 */ /* 0x000fe400080006ff */
[----:B------:R-:W-:Y:S01]  /*0290*/  USHF.L.U32 UR8, UR8, 0x1, URZ ;  /* 0x0000000108087899 */ /* 0x000fe200080006ff */
[----:B------:R-:W-:Y:S02]  /*02a0*/  UMOV UR4, 0x100 ;  /* 0x0000010000047882 */ /* 0x000fe40000000000 */
[----:B------:R-:W-:-:S04]  /*02b0*/  UIADD3 UR10, UPT, UPT, -UR4, 0x100000, URZ ;  /* 0x00100000040a7890 */ /* 0x000fc8000fffe1ff */
[----:B------:R-:W-:Y:S02]  /*02c0*/  USHF.L.U32 UR11, UR10, 0xb, URZ ;  /* 0x0000000b0a0b7899 */ /* 0x000fe400080006ff */
[----:B------:R-:W-:Y:S02]  /*02d0*/  USHF.L.U32 UR10, UR10, 0x1, URZ ;  /* 0x000000010a0a7899 */ /* 0x000fe400080006ff */
[----:B-1----:R-:W-:Y:S02]  /*02e0*/  ULEA UR5, UR5, UR7, 0x18 ;  /* 0x0000000705057291 */ /* 0x002fe4000f8ec0ff */
[----:B------:R-:W-:-:S04]  /*02f0*/  UIADD3 UR6, UPT, UPT, -UR6, 0x100000, URZ ;  /* 0x0010000006067890 */ /* 0x000fc8000fffe1ff */
[----:B------:R-:W-:Y:S02]  /*0300*/  USHF.L.U32 UR7, UR6, 0xb, URZ ;  /* 0x0000000b06077899 */ /* 0x000fe400080006ff */
[----:B------:R-:W-:Y:S01]  /*0310*/  USHF.L.U32 UR6, UR6, 0x1, URZ ;  /* 0x0000000106067899 */ /* 0x000fe200080006ff */
[----:B------:R-:W1:Y:S11]  /*0320*/  FENCE.VIEW.ASYNC.S ;  /* 0x00000000000073c6 */ /* 0x000e760000000000 */
[----:B-1----:R1:W2:Y:S01]  /*0330*/  SYNCS.EXCH.64 URZ, [UR5+0x33400], UR6 ;  /* 0x0334000605ff75b2 */ /* 0x0022a20008000100 */
[----:B------:R1:W3:Y:S01]  /*0340*/  SYNCS.EXCH.64 URZ, [UR5+0x33430], UR6 ;  /* 0x0334300605ff75b2 */ /* 0x0002e20008000100 */
[----:B------:R1:W4:Y:S01]  /*0350*/  SYNCS.EXCH.64 URZ, [UR5+0x33460], UR8 ;  /* 0x0334600805ff75b2 */ /* 0x0003220008000100 */
[----:B------:R1:W5:Y:S01]  /*0360*/  SYNCS.EXCH.64 URZ, [UR5+0x33408], UR6 ;  /* 0x0334080605ff75b2 */ /* 0x0003620008000100 */
[----:B------:R1:W1:Y:S01]  /*0370*/  SYNCS.EXCH.64 URZ, [UR5+0x33438], UR6 ;  /* 0x0334380605ff75b2 */ /* 0x0002620008000100 */
        /* <DEDUP_REMOVED lines=17> */
[----:B------:R-:W-:Y:S01]  /*0490*/  NOP ;  /* 0x0000000000007918 */ /* 0x000fe20000000000 */
.L_x_6:
[----:B-1----:R-:W-:Y:S05]  /*04a0*/  BSYNC.RECONVERGENT B0 ;  /* 0x0000000000007941 */ /* 0x002fea0003800200 */
.L_x_5:
[----:B------:R-:W-:Y:S05]  /*04b0*/  BRA `(.L_x_2) ;  /* 0x00000004008c7947 */ /* 0x000fea0003800000 */
.L_x_0:
[----:B------:R-:W1:Y:S01]  /*04c0*/  S2R R4, SR_CgaCtaId ;  /* 0x0000000000047919 */ /* 0x000e620000008800 */
[----:B------:R-:W-:Y:S01]  /*04d0*/  NOP ;  /* 0x0000000000007918 */ /* 0x000fe20000000000 */
[----:B------:R-:W-:-:S04]  /*04e0*/  MOV R3, 0x40 ;  /* 0x0000004000037802 */ /* 0x000fc80000000f00 */
[----:B-1----:R-:W-:Y:S02]  /*04f0*/  LEA R2, R4, R3, 0x18 ;  /* 0x0000000304027211 */ /* 0x002fe400078ec0ff */
[----:B------:R-:W-:-:S03]  /*0500*/  MOV R3, 0x400 ;  /* 0x0000040000037802 */ /* 0x000fc60000000f00 */
[----:B------:R-:W1:Y:S02]  /*0510*/  LDS.U8 R0, [R2] ;  /* 0x0000000002007984 */ /* 0x000e640000000000 */
[----:B-1----:R-:W-:Y:S02]  /*0520*/  ISETP.NE.AND P0, PT, R0, RZ, PT ;  /* 0x000000ff0000720c */ /* 0x002fe40003f05270 */
[----:B------:R-:W-:-:S11]  /*0530*/  LEA R0, R4, R3, 0x18 ;  /* 0x0000000304007211 */ /* 0x000fd600078ec0ff */
[----:B------:R-:W-:Y:S05]  /*0540*/  @P0 BRA `(.L_x_7) ;  /* 0x0000000400500947 */ /* 0x000fea0003800000 */
[C---:B------:R-:W-:Y:S02]  /*0550*/  LOP3.LUT R2, R4.reuse, 0x1, RZ, 0xc0, !PT ;  /* 0x0000000104027812 */ /* 0x040fe400078ec0ff */
[----:B------:R-:W-:Y:S02]  /*0560*/  LOP3.LUT R11, R4, 0x1, RZ, 0x3c, !PT ;  /* 0x00000001040b7812 */ /* 0x000fe400078e3cff */
[----:B------:R-:W-:-:S13]  /*0570*/  ISETP.NE.U32.AND P1, PT, R2, 0x1, PT ;  /* 0x000000010200780c */ /* 0x000fda0003f25070 */
[----:B------:R-:W-:Y:S05]  /*0580*/  @!P1 BRA `(.L_x_8) ;  /* 0x0000000000c49947 */ /* 0x000fea0003800000 */
[----:B------:R-:W-:Y:S01]  /*0590*/  ELECT P0, URZ, PT ;  /* 0x0000000000ff782f */ /* 0x000fe20003800000 */
[----:B------:R-:W-:-:S12]  /*05a0*/  BSSY B0, `(.L_x_8) ;  /* 0x000002f000007945 */ /* 0x000fd80003800000 */
[----:B------:R-:W-:Y:S05]  /*05b0*/  @!P0 BRA `(.L_x_9) ;  /* 0x0000000000b48947 */ /* 0x000fea0003800000 */
[----:B------:R-:W-:-:S05]  /*05c0*/  UMOV UR4, 0x10 ;  /* 0x0000001000047882 */ /* 0x000fca0000000000 */
[----:B------:R-:W-:Y:S04]  /*05d0*/  DEPBAR.LE SB1, 0x36 ;  /* 0x00009d800000791a */ /* 0x000fe80000000000 */
[----:B------:R-:W1:Y:S02]  /*05e0*/  UTCATOMSWS.2CTA.FIND_AND_SET.ALIGN UP0, UR4, UR4 ;  /* 0x00000004000475e3 */ /* 0x000e640008200800 */
[----:B-1----:R-:W-:Y:S01]  /*05f0*/  PLOP3.LUT P0, PT, PT, PT, UP0, 0x80, 0x8 ;  /* 0x000000000008781c */ /* 0x002fe20003f0f008 */
[----:B------:R-:W-:-:S03]  /*0600*/  IMAD.U32 R9, RZ, RZ, UR4 ;  /* 0x00000004ff097e24 */ /* 0x000fc6000f8e00ff */
[----:B------:R-:W-:-:S04]  /*0610*/  SEL R2, RZ, 0xffffffff, !P0 ;  /* 0xffffffffff027807 */ /* 0x000fc80004000000 */
[----:B------:R-:W-:-:S13]  /*0620*/  ISETP.NE.AND P0, PT, R2, RZ, PT ;  /* 0x000000ff0200720c */ /* 0x000fda0003f05270 */
[----:B------:R-:W-:Y:S05]  /*0630*/  @P0 BRA `(.L_x_10) ;  /* 0x0000000000240947 */ /* 0x000fea0003800000 */
.L_x_11:
[----:B------:R-:W-:Y:S05]  /*0640*/  NANOSLEEP 0x64 ;  /* 0x000000640000795d */ /* 0x000fea0003800000 */
[----:B------:R-:W-:-:S05]  /*0650*/  UMOV UR4, 0x10 ;  /* 0x0000001000047882 */ /* 0x000fca0000000000 */
[----:B------:R-:W-:Y:S04]  /*0660*/  DEPBAR.LE SB1, 0x36 ;  /* 0x00009d800000791a */ /* 0x000fe80000000000 */
[----:B------:R-:W1:Y:S02]  /*0670*/  UTCATOMSWS.2CTA.FIND_AND_SET.ALIGN UP0, UR4, UR4 ;  /* 0x00000004000475e3 */ /* 0x000e640008200800 */
[----:B-1----:R-:W-:Y:S01]  /*0680*/  PLOP3.LUT P0, PT, PT, PT, UP0, 0x80, 0x8 ;  /* 0x000000000008781c */ /* 0x002fe20003f0f008 */
[----:B------:R-:W-:-:S03]  /*0690*/  IMAD.U32 R9, RZ, RZ, UR4 ;  /* 0x00000004ff097e24 */ /* 0x000fc6000f8e00ff */
[----:B------:R-:W-:-:S04]  /*06a0*/  SEL R2, RZ, 0xffffffff, !P0 ;  /* 0xffffffffff027807 */ /* 0x000fc80004000000 */
[----:B------:R-:W-:-:S13]  /*06b0*/  ISETP.NE.AND P0, PT, R2, RZ, PT ;  /* 0x000000ff0200720c */ /* 0x000fda0003f05270 */
[----:B------:R-:W-:Y:S05]  /*06c0*/  @!P0 BRA `(.L_x_11) ;  /* 0xfffffffc00dc8947 */ /* 0x000fea000383ffff */
.L_x_10:
[----:B------:R-:W-:Y:S01]  /*06d0*/  MOV R3, 0x60 ;  /* 0x0000006000037802 */ /* 0x000fe20000000f00 */
[----:B------:R-:W-:Y:S02]  /*06e0*/  VIADD R2, R0, 0x334b0 ;  /* 0x000334b000027836 */ /* 0x000fe40000000000 */
[----:B------:R-:W-:Y:S01]  /*06f0*/  IMAD.MOV.U32 R8, RZ, RZ, 0x4 ;  /* 0x00000004ff087424 */ /* 0x000fe200078e00ff */
[----:B------:R-:W-:Y:S02]  /*0700*/  LEA R12, R4, R3, 0x18 ;  /* 0x00000003040c7211 */ /* 0x000fe400078ec0ff */
[----:B------:R-:W-:-:S03]  /*0710*/  MOV R3, 0x58 ;  /* 0x0000005800037802 */ /* 0x000fc60000000f00 */
[----:B------:R-:W1:Y:S01]  /*0720*/  LDS R6, [R12] ;  /* 0x000000000c067984 */ /* 0x000e620000000800 */
[----:B------:R-:W-:Y:S01]  /*0730*/  LEA R10, R4, R3, 0x18 ;  /* 0x00000003040a7211 */ /* 0x000fe200078ec0ff */
[----:B-1----:R-:W-:-:S04]  /*0740*/  IMAD.U32 R6, R6, -0x80000000, RZ ;  /* 0x8000000006067824 */ /* 0x002fc800078e00ff */
[----:B------:R-:W1:Y:S02]  /*0750*/  SYNCS.PHASECHK.TRANS64.TRYWAIT P0, [R10+URZ], R6 ;  /* 0x000000060a0075a7 */ /* 0x000e6400080011ff */
[----:B-1----:R-:W-:Y:S05]  /*0760*/  @P0 BRA `(.L_x_12) ;  /* 0x0000000000080947 */ /* 0x002fea0003800000 */
[----:B------:R-:W1:Y:S02]  /*0770*/  SYNCS.PHASECHK.TRANS64.TRYWAIT P0, [R10+URZ], R6 ;  /* 0x000000060a0075a7 */ /* 0x000e6400080011ff */
[----:B-1----:R-:W-:Y:S05]  /*0780*/  @!P0 BRA `(.L_x_13) ;  /* 0x0000005c00488947 */ /* 0x002fea0003800000 */
.L_x_12:
[----:B------:R-:W-:Y:S01]  /*0790*/  PRMT R3, R11, 0x654, R10 ;  /* 0x000006540b037816 */ /* 0x000fe2000000000a */
[----:B-1----:R-:W-:Y:S01]  /*07a0*/  IMAD.SHL.U32 R7, R9, 0x20, RZ ;  /* 0x0000002009077824 */ /* 0x002fe200078e00ff */
[----:B------:R-:W-:Y:S01]  /*07b0*/  PRMT R2, R11, 0x654, R2 ;  /* 0x000006540b027816 */ /* 0x000fe20000000002 */
[----:B------:R-:W-:Y:S01]  /*07c0*/  IMAD.MOV.U32 R6, RZ, RZ, 0xffff ;  /* 0x0000ffffff067424 */ /* 0x000fe200078e00ff */
[----:B------:R1:W-:Y:S01]  /*07d0*/  SYNCS.ARRIVE.TRANS64.RED RZ, [R3+URZ], R8 ;  /* 0x0000000803ff79a7 */ /* 0x0003e200080004ff */
[----:B------:R-:W-:Y:S01]  /*07e0*/  IMAD.MOV.U32 R5, RZ, RZ, 0x1 ;  /* 0x00000001ff057424 */ /* 0x000fe200078e00ff */
[----:B------:R1:W-:Y:S01]  /*07f0*/  STS [R0+0x334b0], R7 ;  /* 0x0334b00700007388 */ /* 0x0003e20000000800 */
[----:B------:R-:W-:Y:S01]  /*0800*/  VIADD R10, R9, 0x10 ;  /* 0x00000010090a7836 */ /* 0x000fe20000000000 */
[----:B------:R-:W-:Y:S02]  /*0810*/  SHF.L.U32 R6, R6, R9, RZ ;  /* 0x0000000906067219 */ /* 0x000fe400000006ff */
[----:B------:R1:W-:Y:S01]  /*0820*/  STAS [R2.64], R9 ;  /* 0x0000000902007dbd */ /* 0x0003e2000c0008ff */
[----:B------:R-:W-:-:S02]  /*0830*/  MOV R15, 0x50 ;  /* 0x00000050000f7802 */ /* 0x000fc40000000f00 */
[----:B------:R-:W-:Y:S02]  /*0840*/  SHF.L.U32 R13, R5, R10, RZ ;  /* 0x0000000a050d7219 */ /* 0x000fe400000006ff */
[----:B------:R-:W-:Y:S02]  /*0850*/  LEA R15, R4, R15, 0x18 ;  /* 0x0000000f040f7211 */ /* 0x000fe400078ec0ff */
[----:B------:R-:W-:-:S05]  /*0860*/  LOP3.LUT R6, R13, R6, RZ, 0xfc, !PT ;  /* 0x000000060d067212 */ /* 0x000fca00078efcff */
[----:B------:R1:W-:Y:S04]  /*0870*/  ATOMS.OR RZ, [R15], R6 ;  /* 0x000000060fff738c */ /* 0x0003e80003000000 */
[----:B------:R1:W-:Y:S02]  /*0880*/  ATOMS.XOR RZ, [R12], R5 ;  /* 0x000000050cff738c */ /* 0x0003e40003800000 */
.L_x_9:
[----:B------:R-:W-:Y:S05]  /*0890*/  BSYNC B0 ;  /* 0x0000000000007941 */ /* 0x000fea0003800000 */
.L_x_8:
[----:B------:R-:W-:Y:S05]  /*08a0*/  @P1 BRA `(.L_x_14) ;  /* 0x0000000000881947 */ /* 0x000fea0003800000 */
[----:B------:R-:W-:Y:S05]  /*08b0*/  WARPSYNC.ALL ;  /* 0x0000000000007948 */ /* 0x000fea0003800000 */
[----:B------:R-:W-:Y:S01]  /*08c0*/  NOP ;  /* 0x0000000000007918 */ /* 0x000fe20000000000 */
[----:B------:R-:W-:-:S13]  /*08d0*/  ELECT P0, URZ, PT ;  /* 0x0000000000ff782f */ /* 0x000fda0003800000 */
[----:B------:R-:W-:Y:S05]  /*08e0*/  @!P0 BRA `(.L_x_14) ;  /* 0x0000000000788947 */ /* 0x000fea0003800000 */
[----:B-1----:R-:W-:Y:S02]  /*08f0*/  MOV R5, 0x60 ;  /* 0x0000006000057802 */ /* 0x002fe40000000f00 */
[----:B------:R-:W-:Y:S02]  /*0900*/  MOV R3, 0x58 ;  /* 0x0000005800037802 */ /* 0x000fe40000000f00 */
[C---:B------:R-:W-:Y:S02]  /*0910*/  LEA R5, R4.reuse, R5, 0x18 ;  /* 0x0000000504057211 */ /* 0x040fe400078ec0ff */
[----:B------:R-:W-:-:S03]  /*0920*/  LEA R6, R4, R3, 0x18 ;  /* 0x0000000304067211 */ /* 0x000fc600078ec0ff */
[----:B------:R-:W1:Y:S02]  /*0930*/  LDS R2, [R5] ;  /* 0x0000000005027984 */ /* 0x000e640000000800 */
[----:B-1----:R-:W-:-:S04]  /*0940*/  IMAD.U32 R2, R2, -0x80000000, RZ ;  /* 0x8000000002027824 */ /* 0x002fc800078e00ff */
[----:B------:R-:W1:Y:S02]  /*0950*/  SYNCS.PHASECHK.TRANS64.TRYWAIT P0, [R6+URZ], R2 ;  /* 0x00000002060075a7 */ /* 0x000e6400080011ff */
[----:B-1----:R-:W-:Y:S05]  /*0960*/  @P0 BRA `(.L_x_15) ;  /* 0x0000000000080947 */ /* 0x002fea0003800000 */
[----:B------:R-:W1:Y:S02]  /*0970*/  SYNCS.PHASECHK.TRANS64.TRYWAIT P0, [R6+URZ], R2 ;  /* 0x00000002060075a7 */ /* 0x000e6400080011ff */
[----:B-1----:R-:W-:Y:S05]  /*0980*/  @!P0 BRA `(.L_x_16) ;  /* 0x0000005800e08947 */ /* 0x002fea0003800000 */
.L_x_15:
[----:B------:R-:W2:Y:S01]  /*0990*/  LDS R8, [R0+0x334b0] ;  /* 0x0334b00000087984 */ /* 0x000ea20000000800 */
[----:B-1----:R-:W-:Y:S01]  /*09a0*/  IMAD.MOV.U32 R3, RZ, RZ, 0xffff ;  /* 0x0000ffffff037424 */ /* 0x002fe200078e00ff */
[----:B------:R-:W-:Y:S01]  /*09b0*/  PRMT R6, R11, 0x654, R6 ;  /* 0x000006540b067816 */ /* 0x000fe20000000006 */
[----:B------:R-:W-:Y:S02]  /*09c0*/  IMAD.MOV.U32 R2, RZ, RZ, 0x1 ;  /* 0x00000001ff027424 */ /* 0x000fe400078e00ff */
[C---:B--2---:R-:W-:Y:S01]  /*09d0*/  IMAD.SHL.U32 R9, R8.reuse, 0x20, RZ ;  /* 0x0000002008097824 */ /* 0x044fe200078e00ff */
[----:B------:R-:W-:Y:S01]  /*09e0*/  SHF.L.U32 R3, R3, R8, RZ ;  /* 0x0000000803037219 */ /* 0x000fe200000006ff */
[----:B------:R-:W-:-:S03]  /*09f0*/  VIADD R7, R8, 0x10 ;  /* 0x0000001008077836 */ /* 0x000fc60000000000 */
[----:B------:R2:W-:Y:S02]  /*0a00*/  STS [R0+0x334b0], R9 ;  /* 0x0334b00900007388 */ /* 0x0005e40000000800 */
[----:B------:R-:W-:Y:S02]  /*0a10*/  SHF.L.U32 R8, R2, R7, RZ ;  /* 0x0000000702087219 */ /* 0x000fe400000006ff */
[----:B------:R-:W-:Y:S02]  /*0a20*/  MOV R7, 0x50 ;  /* 0x0000005000077802 */ /* 0x000fe40000000f00 */
[----:B------:R-:W-:Y:S02]  /*0a30*/  LOP3.LUT R3, R8, R3, RZ, 0xfc, !PT ;  /* 0x0000000308037212 */ /* 0x000fe400078efcff */
[----:B------:R-:W-:-:S05]  /*0a40*/  LEA R4, R4, R7, 0x18 ;  /* 0x0000000704047211 */ /* 0x000fca00078ec0ff */
[----:B------:R2:W-:Y:S01]  /*0a50*/  ATOMS.OR RZ, [R4], R3 ;  /* 0x0000000304ff738c */ /* 0x0005e20003000000 */
[----:B------:R2:W-:Y:S03]  /*0a60*/  SYNCS.ARRIVE.TRANS64.RED.A1T0 RZ, [R6+URZ], RZ ;  /* 0x000000ff06ff79a7 */ /* 0x0005e600081004ff */
[----:B------:R2:W-:Y:S01]  /*0a70*/  ATOMS.XOR RZ, [R5], R2 ;  /* 0x0000000205ff738c */ /* 0x0005e20003800000 */
[----:B------:R-:W-:Y:S05]  /*0a80*/  BRA `(.L_x_14) ;  /* 0x0000000000107947 */ /* 0x000fea0003800000 */
.L_x_7:
[----:B------:R-:W-:Y:S02]  /*0a90*/  MOV R3, 0xffffffff ;  /* 0xffffffff00037802 */ /* 0x000fe40000000f00 */
[----:B------:R-:W-:-:S03]  /*0aa0*/  MOV R2, 0xad0 ;  /* 0x00000ad000027802 */ /* 0x000fc60000000f00 */
[----:B------:R1:W-:Y:S04]  /*0ab0*/  STS [R0+0x334b0], R3 ;  /* 0x0334b00300007388 */ /* 0x0003e80000000800 */
[----:B-1----:R-:W-:Y:S05]  /*0ac0*/  CALL.REL.NOINC `($__internal_1_$__cuda_sm10x_tcgen05_guardrail_trap_phase_invalid_during_alloc) ;  /* 0x0000006000e07944 */ /* 0x002fea0003c00000 */
.L_x_14:
[----:B------:R-:W-:Y:S05]  /*0ad0*/  WARPSYNC.ALL ;  /* 0x0000000000007948 */ /* 0x000fea0003800000 */
[----:B------:R-:W-:Y:S01]  /*0ae0*/  NOP ;  /* 0x0000000000007918 */ /* 0x000fe20000000000 */
.L_x_2:
[----:B------:R-:W1:Y:S02]  /*0af0*/  LDCU UR4, c[0x0][0x36c] ;  /* 0x00006d80ff0477ac */ /* 0x000e640008000800 */
[----:B-1----:R-:W-:-:S09]  /*0b00*/  UISETP.EQ.U32.AND UP0, UPT, UR4, 0x1, UPT ;  /* 0x000000010400788c */ /* 0x002fd2000bf02070 */
[----:B------:R-:W-:Y:S05]  /*0b10*/  BRA.U !UP0, `(.L_x_17) ;  /* 0x0000000108187547 */ /* 0x000fea000b800000 */
[----:B------:R-:W-:-:S00]  /*0b20*/  MEMBAR.ALL.CTA ;  /* 0x0000000000007992 */ /* 0x000fc00000008000 */
[----:B--2345:R-:W-:Y:S06]  /*0b30*/  MEMBAR.ALL.GPU ;  /* 0x0000000000007992 */ /* 0x03cfec000000a000 */
[----:B------:R-:W-:-:S00]  /*0b40*/  ERRBAR ;  /* 0x00000000000079ab */ /* 0x000fc00000000000 */
[----:B------:R-:W-:Y:S08]  /*0b50*/  CGAERRBAR ;  /* 0x00000000000075ab */ /* 0x000ff00000000000 */
[----:B------:R-:W-:Y:S01]  /*0b60*/  UCGABAR_ARV ;  /* 0x00000000000079c7 */ /* 0x000fe20008000000 */
[----:B------:R-:W-:Y:S05]  /*0b70*/  BRA `(.L_x_18) ;  /* 0x0000000000047947 */ /* 0x000fea0003800000 */
.L_x_17:
[----:B--2345:R-:W-:Y:S01]  /*0b80*/  NOP ;  /* 0x0000000000007918 */ /* 0x03cfe20000000000 */
.L_x_18:
[----:B------:R-:W-:Y:S05]  /*0b90*/  BRA.U !UP0, `(.L_x_19) ;  /* 0x00000001080c7547 */ /* 0x000fea000b800000 */
[----:B------:R-:W-:Y:S01]  /*0ba0*/  UCGABAR_WAIT ;  /* 0x0000000000007dc7 */ /* 0x000fe20008000000 */
[----:B------:R-:W-:Y:S01]  /*0bb0*/  CCTL.IVALL ;  /* 0x00000000ff00798f */ /* 0x000fe20002000000 */
[----:B------:R-:W-:Y:S05]  /*0bc0*/  BRA `(.L_x_20) ;  /* 0x0000000000047947 */ /* 0x000fea0003800000 */
.L_x_19:
[----:B------:R-:W-:Y:S06]  /*0bd0*/  BAR.SYNC.DEFER_BLOCKING 0x0 ;  /* 0x0000000000007b1d */ /* 0x000fec0000010000 */
.L_x_20:
[----:B------:R-:W1:Y:S01]  /*0be0*/  LDC R2, c[0x0][0x388] ;  /* 0x0000e200ff027b82 */ /* 0x000e620000000800 */
[----:B------:R-:W2:Y:S01]  /*0bf0*/  S2R R0, SR_LANEID ;  /* 0x0000000000007919 */ /* 0x000ea20000000000 */
[----:B------:R-:W-:Y:S01]  /*0c00*/  ISETP.NE.AND P0, PT, R21, RZ, PT ;  /* 0x000000ff1500720c */ /* 0x000fe20003f05270 */
[----:B-1----:R-:W-:-:S05]  /*0c10*/  VIADD R2, R2, 0x7f ;  /* 0x0000007f02027836 */ /* 0x002fca0000000000 */
[----:B------:R-:W-:-:S05]  /*0c20*/  SHF.R.U32.HI R20, RZ, 0x7, R2 ;  /* 0x00000007ff147819 */ /* 0x000fca0000011602 */
[----:B------:R-:W-:Y:S02]  /*0c30*/  IMAD.SHL.U32 R3, R20, 0x20, RZ ;  /* 0x0000002014037824 */ /* 0x000fe400078e00ff */
[----:B--2---:R-:W-:Y:S05]  /*0c40*/  @!P0 BRA `(.L_x_21) ;  /* 0x0000001000a08947 */ /* 0x004fea0003800000 */
[----:B------:R-:W-:Y:S01]  /*0c50*/  ISETP.NE.AND P0, PT, R21, 0x1, PT ;  /* 0x000000011500780c */ /* 0x000fe20003f05270 */
[----:B------:R-:W1:-:S12]  /*0c60*/  S2UR UR5, SR_CgaCtaId ;  /* 0x00000000000579c3 */ /* 0x000e580000008800 */
[----:B------:R-:W-:Y:S05]  /*0c70*/  @!P0 BRA `(.L_x_22) ;  /* 0x0000000400988947 */ /* 0x000fea0003800000 */
[----:B------:R-:W-:-:S13]  /*0c80*/  ISETP.NE.AND P0, PT, R21, 0x2, PT ;  /* 0x000000021500780c */ /* 0x000fda0003f05270 */
[----:B------:R-:W-:Y:S05]  /*0c90*/  @P0 BRA `(.L_x_23) ;  /* 0x00000038008c0947 */ /* 0x000fea0003800000 */
[----:B------:R-:W2:Y:S02]  /*0ca0*/  S2UR UR4, SR_CTAID.X ;  /* 0x00000000000479c3 */ /* 0x000ea40000002500 */
[----:B--2---:R-:W-:-:S13]  /*0cb0*/  ISETP.LE.U32.AND P0, PT, R3, UR4, PT ;  /* 0x0000000403007c0c */ /* 0x004fda000bf03070 */
[----:B-1----:R-:W-:Y:S05]  /*0cc0*/  @P0 EXIT ;  /* 0x000000000000094d */ /* 0x002fea0003800000 */
[----:B------:R-:W-:Y:S01]  /*0cd0*/  ULOP3.LUT UR4, URZ, UR4, URZ, 0x33, !UPT ;  /* 0x00000004ff047292 */ /* 0x000fe2000f8e33ff */
[--C-:B------:R-:W-:Y:S01]  /*0ce0*/  SHF.R.U32.HI R7, RZ, 0x3, R0.reuse ;  /* 0x00000003ff077819 */ /* 0x100fe20000011600 */
[----:B------:R-:W-:Y:S02]  /*0cf0*/  HFMA2 R16, -RZ, RZ, 0, 0 ;  /* 0x00000000ff107431 */ /* 0x000fe400000001ff */
[----:B------:R-:W-:Y:S01]  /*0d00*/  IMAD.MOV.U32 R15, RZ, RZ, RZ ;  /* 0x000000ffff0f7224 */ /* 0x000fe200078e00ff */
[----:B------:R-:W-:Y:S01]  /*0d10*/  UMOV UR5, URZ ;  /* 0x000000ff00057c82 */ /* 0x000fe20008000000 */
[----:B------:R-:W-:Y:S01]  /*0d20*/  LOP3.LUT R5, R7, 0x2, RZ, 0x3c, !PT ;  /* 0x0000000207057812 */ /* 0x000fe200078e3cff */
[----:B------:R-:W-:Y:S01]  /*0d30*/  VIADD R25, R3, UR4 ;  /* 0x0000000403197c36 */ /* 0x000fe20008000000 */
[C---:B------:R-:W-:Y:S01]  /*0d40*/  LOP3.LUT R17, R7.reuse, 0x3, RZ, 0x3c, !PT ;  /* 0x0000000307117812 */ /* 0x040fe200078e3cff */
[C---:B------:R-:W-:Y:S01]  /*0d50*/  IMAD.SHL.U32 R21, R7.reuse, 0x20, RZ ;  /* 0x0000002007157824 */ /* 0x040fe200078e00ff */
[----:B------:R-:W-:Y:S01]  /*0d60*/  LOP3.LUT R19, R7, 0x1, RZ, 0x3c, !PT ;  /* 0x0000000107137812 */ /* 0x000fe200078e3cff */
[C---:B------:R-:W-:Y:S01]  /*0d70*/  IMAD R20, R0.reuse, 0x4, R7 ;  /* 0x0000000400147824 */ /* 0x040fe200078e0207 */
[----:B------:R-:W-:Y:S01]  /*0d80*/  SHF.R.U32.HI R25, RZ, 0x1, R25 ;  /* 0x00000001ff197819 */ /* 0x000fe20000011619 */
[C---:B------:R-:W-:Y:S01]  /*0d90*/  IMAD.IADD R24, R21.reuse, 0x1, R0 ;  /* 0x0000000115187824 */ /* 0x040fe200078e0200 */
[C---:B------:R-:W-:Y:S01]  /*0da0*/  LOP3.LUT R23, R21.reuse, 0x20, RZ, 0x3c, !PT ;  /* 0x0000002015177812 */ /* 0x040fe200078e3cff */
[----:B------:R-:W-:Y:S01]  /*0db0*/  IMAD R18, R0, 0x4, R5 ;  /* 0x0000000400127824 */ /* 0x000fe200078e0205 */
[----:B------:R-:W-:Y:S01]  /*0dc0*/  LOP3.LUT R3, R21, 0x40, RZ, 0x3c, !PT ;  /* 0x0000004015037812 */ /* 0x000fe200078e3cff */
[----:B------:R-:W-:Y:S01]  /*0dd0*/  IMAD.HI.U32 R25, R25, -0x1f8fc7e3, RZ ;  /* 0xe070381d19197827 */ /* 0x000fe200078e00ff */
[----:B------:R-:W-:-:S02]  /*0de0*/  LOP3.LUT R21, R21, 0x60, RZ, 0x3c, !PT ;  /* 0x0000006015157812 */ /* 0x000fc400078e3cff */
[C---:B------:R-:W-:Y:S01]  /*0df0*/  LEA R19, R0.reuse, R19, 0x2 ;  /* 0x0000001300137211 */ /* 0x040fe200078e10ff */
[----:B------:R-:W-:Y:S01]  /*0e00*/  IMAD R17, R0, 0x4, R17 ;  /* 0x0000000400117824 */ /* 0x000fe200078e0211 */
[----:B------:R-:W-:Y:S01]  /*0e10*/  IADD3 R23, PT, PT, R23, R0, RZ ;  /* 0x0000000017177210 */ /* 0x000fe20007ffe0ff */
[--C-:B------:R-:W-:Y:S01]  /*0e20*/  IMAD.IADD R22, R3, 0x1, R0.reuse ;  /* 0x0000000103167824 */ /* 0x100fe200078e0200 */
[----:B------:R-:W-:Y:S01]  /*0e30*/  SHF.R.U32.HI R25, RZ, 0x6, R25 ;  /* 0x00000006ff197819 */ /* 0x000fe20000011619 */
[----:B------:R-:W-:-:S07]  /*0e40*/  IMAD.IADD R21, R21, 0x1, R0 ;  /* 0x0000000115157824 */ /* 0x000fce00078e0200 */
.L_x_27:
[----:B-1----:R-:W1:Y:S01]  /*0e50*/  S2R R0, SR_CgaCtaId ;  /* 0x0000000000007919 */ /* 0x002e620000008800 */
[----:B------:R-:W-:Y:S01]  /*0e60*/  MOV R3, 0x400 ;  /* 0x0000040000037802 */ /* 0x000fe20000000f00 */
[----:B------:R-:W-:-:S03]  /*0e70*/  UMOV UR4, URZ ;  /* 0x000000ff00047c82 */ /* 0x000fc60008000000 */
[----:B-1----:R-:W-:-:S07]  /*0e80*/  LEA R0, R0, R3, 0x18 ;  /* 0x0000000300007211 */ /* 0x002fce00078ec0ff */
.L_x_26:
[----:B-1----:R-:W-:Y:S01]  /*0e90*/  LEA R2, R15, R0, 0x3 ;  /* 0x000000000f027211 */ /* 0x002fe200078e18ff */
[----:B------:R-:W-:Y:S01]  /*0ea0*/  ULOP3.LUT UP0, URZ, UR4, 0x3, URZ, 0xc0, !UPT ;  /* 0x0000000304ff7892 */ /* 0x000fe2000f80c0ff */
[----:B------:R-:W-:-:S04]  /*0eb0*/  SHF.L.U32 R5, R16, 0x1f, RZ ;  /* 0x0000001f10057819 */ /* 0x000fc800000006ff */
[----:B------:R-:W1:Y:S02]  /*0ec0*/  SYNCS.PHASECHK.TRANS64.TRYWAIT P0, [R2+URZ+0x33400], R5 ;  /* 0x03340005020075a7 */ /* 0x000e6400080011ff */
[----:B-1----:R-:W-:Y:S05]  /*0ed0*/  @!P0 BRA `(.L_x_24) ;  /* 0x0000005400a48947 */ /* 0x002fea0003800000 */
.L_x_85:
[----:B------:R-:W-:Y:S05]  /*0ee0*/  BRA.U UP0, `(.L_x_25) ;  /* 0x0000000100bc7547 */ /* 0x000fea000b800000 */
[C-C-:B------:R-:W-:Y:S02]  /*0ef0*/  IMAD R26, R15.reuse, 0x200, R0.reuse ;  /* 0x000002000f1a7824 */ /* 0x140fe400078e0200 */
[----:B------:R-:W-:Y:S02]  /*0f00*/  IMAD R3, R15, 0x400, R0 ;  /* 0x000004000f037824 */ /* 0x000fe400078e0200 */
[--C-:B------:R-:W-:Y:S01]  /*0f10*/  IMAD R9, R24, 0x4, R26.reuse ;  /* 0x0000000418097824 */ /* 0x100fe200078e021a */
[-C--:B------:R-:W-:Y:S01]  /*0f20*/  LEA R8, R23, R26.reuse, 0x2 ;  /* 0x0000001a17087211 */ /* 0x080fe200078e10ff */
[--C-:B------:R-:W-:Y:S01]  /*0f30*/  IMAD R29, R22, 0x4, R26.reuse ;  /* 0x00000004161d7824 */ /* 0x100fe200078e021a */
[-C--:B------:R-:W-:Y:S01]  /*0f40*/  LEA R27, R21, R26.reuse, 0x2 ;  /* 0x0000001a151b7211 */ /* 0x080fe200078e10ff */
[--C-:B-1----:R-:W-:Y:S01]  /*0f50*/  IMAD R5, R19, 0x4, R26.reuse ;  /* 0x0000000413057824 */ /* 0x102fe200078e021a */
[-C--:B------:R-:W-:Y:S01]  /*0f60*/  LEA R6, R20, R26.reuse, 0x2 ;  /* 0x0000001a14067211 */ /* 0x080fe200078e10ff */
[----:B------:R-:W1:Y:S01]  /*0f70*/  LDS R9, [R9+0x31000] ;  /* 0x0310000009097984 */ /* 0x000e620000000800 */
[----:B------:R-:W-:Y:S01]  /*0f80*/  LEA R4, R18, R26, 0x2 ;  /* 0x0000001a12047211 */ /* 0x000fe200078e10ff */
[----:B------:R-:W-:Y:S01]  /*0f90*/  IMAD R26, R17, 0x4, R26 ;  /* 0x00000004111a7824 */ /* 0x000fe200078e021a */
[-C--:B------:R-:W-:Y:S01]  /*0fa0*/  LEA R14, R24, R3.reuse, 0x2 ;  /* 0x00000003180e7211 */ /* 0x080fe200078e10ff */
[----:B------:R-:W2:Y:S01]  /*0fb0*/  LDS R8, [R8+0x31000] ;  /* 0x0310000008087984 */ /* 0x000ea20000000800 */
[--C-:B------:R-:W-:Y:S01]  /*0fc0*/  IMAD R11, R23, 0x4, R3.reuse ;  /* 0x00000004170b7824 */ /* 0x100fe200078e0203 */
[----:B------:R-:W-:Y:S01]  /*0fd0*/  LEA R10, R22, R3, 0x2 ;  /* 0x00000003160a7211 */ /* 0x000fe200078e10ff */
[----:B------:R-:W-:Y:S01]  /*0fe0*/  IMAD R7, R21, 0x4, R3 ;  /* 0x0000000415077824 */ /* 0x000fe200078e0203 */
[----:B------:R-:W3:Y:S04]  /*0ff0*/  LDS R29, [R29+0x31000] ;  /* 0x031000001d1d7984 */ /* 0x000ee80000000800 */
[----:B------:R-:W4:Y:S01]  /*1000*/  LDS R27, [R27+0x31000] ;  /* 0x031000001b1b7984 */ /* 0x000f220000000800 */
[----:B------:R-:W-:-:S03]  /*1010*/  NOP ;  /* 0x0000000000007918 */ /* 0x000fc60000000000 */
[----:B-1----:R1:W-:Y:S04]  /*1020*/  STS [R6+0x31000], R9 ;  /* 0x0310000906007388 */ /* 0x0023e80000000800 */
[----:B--2---:R2:W-:Y:S04]  /*1030*/  STS [R5+0x31000], R8 ;  /* 0x0310000805007388 */ /* 0x0045e80000000800 */
[----:B---3--:R3:W-:Y:S04]  /*1040*/  STS [R4+0x31000], R29 ;  /* 0x0310001d04007388 */ /* 0x0087e80000000800 */
[----:B----4-:R-:W-:Y:S04]  /*1050*/  STS [R26+0x31000], R27 ;  /* 0x0310001b1a007388 */ /* 0x010fe80000000800 */
[----:B------:R-:W4:Y:S04]  /*1060*/  LDS R13, [R14+0x31c00] ;  /* 0x031c00000e0d7984 */ /* 0x000f280000000800 */
[----:B------:R-:W5:Y:S04]  /*1070*/  LDS R12, [R11+0x31c00] ;  /* 0x031c00000b0c7984 */ /* 0x000f680000000800 */
[----:B------:R-:W5:Y:S01]  /*1080*/  LDS R9, [R10+0x31c00] ;  /* 0x031c00000a097984 */ /* 0x000f620000000800 */
[----:B-1----:R-:W-:-:S03]  /*1090*/  LEA R6, R20, R3, 0x2 ;  /* 0x0000000314067211 */ /* 0x002fc600078e10ff */
[----:B------:R-:W1:Y:S01]  /*10a0*/  LDS R8, [R7+0x31c00] ;  /* 0x031c000007087984 */ /* 0x000e620000000800 */
[----:B--2---:R-:W-:Y:S01]  /*10b0*/  IMAD R5, R19, 0x4, R3 ;  /* 0x0000000413057824 */ /* 0x004fe200078e0203 */
[----:B------:R-:W-:Y:S01]  /*10c0*/  NOP ;  /* 0x0000000000007918 */ /* 0x000fe20000000000 */
[-C--:B---3--:R-:W-:Y:S02]  /*10d0*/  LEA R4, R18, R3.reuse, 0x2 ;  /* 0x0000000312047211 */ /* 0x088fe400078e10ff */
[----:B------:R-:W-:Y:S01]  /*10e0*/  LEA R3, R17, R3, 0x2 ;  /* 0x0000000311037211 */ /* 0x000fe200078e10ff */
[----:B----4-:R-:W-:Y:S04]  /*10f0*/  STS [R6+0x31c00], R13 ;  /* 0x031c000d06007388 */ /* 0x010fe80000000800 */
[----:B-----5:R-:W-:Y:S04]  /*1100*/  STS [R5+0x31c00], R12 ;  /* 0x031c000c05007388 */ /* 0x020fe80000000800 */
[----:B------:R-:W-:Y:S04]  /*1110*/  STS [R4+0x31c00], R9 ;  /* 0x031c000904007388 */ /* 0x000fe80000000800 */
[----:B-1----:R-:W-:Y:S04]  /*1120*/  STS [R3+0x31c00], R8 ;  /* 0x031c000803007388 */ /* 0x002fe80000000800 */
[----:B------:R-:W1:Y:S04]  /*1130*/  LDS R27, [R14+0x31e00] ;  /* 0x031e00000e1b7984 */ /* 0x000e680000000800 */
[----:B------:R-:W2:Y:S04]  /*1140*/  LDS R26, [R11+0x31e00] ;  /* 0x031e00000b1a7984 */ /* 0x000ea80000000800 */
[----:B------:R-:W3:Y:S04]  /*1150*/  LDS R29, [R10+0x31e00] ;  /* 0x031e00000a1d7984 */ /* 0x000ee80000000800 */
[----:B------:R-:W4:Y:S01]  /*1160*/  LDS R28, [R7+0x31e00] ;  /* 0x031e0000071c7984 */ /* 0x000f220000000800 */
[----:B------:R-:W-:-:S03]  /*1170*/  NOP ;  /* 0x0000000000007918 */ /* 0x000fc60000000000 */
[----:B-1----:R5:W-:Y:S04]  /*1180*/  STS [R6+0x31e00], R27 ;  /* 0x031e001b06007388 */ /* 0x002be80000000800 */
[----:B--2---:R5:W-:Y:S04]  /*1190*/  STS [R5+0x31e00], R26 ;  /* 0x031e001a05007388 */ /* 0x004be80000000800 */
[----:B---3--:R5:W-:Y:S04]  /*11a0*/  STS [R4+0x31e00], R29 ;  /* 0x031e001d04007388 */ /* 0x008be80000000800 */
[----:B----4-:R5:W-:Y:S01]  /*11b0*/  STS [R3+0x31e00], R28 ;  /* 0x031e001c03007388 */ /* 0x010be20000000800 */
[----:B------:R1:W-:Y:S06]  /*11c0*/  MEMBAR.ALL.CTA ;  /* 0x0000000000007992 */ /* 0x0003ec0000008000 */
[----:B-1----:R-:W2:Y:S02]  /*11d0*/  FENCE.VIEW.ASYNC.S ;  /* 0x00000000000073c6 */ /* 0x002ea40000000000 */
.L_x_25:
[----:B-1----:R-:W-:Y:S01]  /*11e0*/  VIADD R2, R2, 0x33460 ;  /* 0x0003346002027836 */ /* 0x002fe20000000000 */
[C---:B------:R-:W-:Y:S01]  /*11f0*/  ISETP.NE.AND P0, PT, R15.reuse, 0x5, PT ;  /* 0x000000050f00780c */ /* 0x040fe20003f05270 */
[----:B------:R-:W-:Y:S01]  /*1200*/  VIADD R15, R15, 0x1 ;  /* 0x000000010f0f7836 */ /* 0x000fe20000000000 */
[----:B------:R-:W-:Y:S02]  /*1210*/  UIADD3 UR4, UPT, UPT, UR4, 0x1, URZ ;  /* 0x0000000104047890 */ /* 0x000fe4000fffe0ff */
[----:B------:R-:W-:Y:S02]  /*1220*/  PRMT R2, RZ, 0x654, R2 ;  /* 0x00000654ff027816 */ /* 0x000fe40000000002 */
[----:B------:R-:W-:Y:S01]  /*1230*/  SEL R15, R15, RZ, P0 ;  /* 0x000000ff0f0f7207 */ /* 0x000fe20000000000 */
[----:B------:R-:W-:Y:S01]  /*1240*/  UISETP.NE.AND UP0, UPT, UR4, 0x10, UPT ;  /* 0x000000100400788c */ /* 0x000fe2000bf05270 */
[----:B--2---:R1:W-:Y:S02]  /*1250*/  SYNCS.ARRIVE.TRANS64.RED.A1T0 RZ, [R2+URZ], RZ ;  /* 0x000000ff02ff79a7 */ /* 0x0043e400081004ff */
[----:B------:R-:W-:-:S04]  /*1260*/  ISETP.NE.AND P0, PT, R15, RZ, PT ;  /* 0x000000ff0f00720c */ /* 0x000fc80003f05270 */
[----:B-----5:R-:W-:-:S04]  /*1270*/  SEL R3, RZ, 0x1, P0 ;  /* 0x00000001ff037807 */ /* 0x020fc80000000000 */
[----:B------:R-:W-:Y:S01]  /*1280*/  LOP3.LUT R16, R16, R3, RZ, 0x3c, !PT ;  /* 0x0000000310107212 */ /* 0x000fe200078e3cff */
[----:B------:R-:W-:Y:S06]  /*1290*/  BRA.U UP0, `(.L_x_26) ;  /* 0xfffffff900fc7547 */ /* 0x000fec000b83ffff */
[----:B------:R-:W-:-:S13]  /*12a0*/  ISETP.NE.AND P0, PT, R25, UR5, PT ;  /* 0x0000000519007c0c */ /* 0x000fda000bf05270 */
[----:B------:R-:W-:Y:S05]  /*12b0*/  @!P0 EXIT ;  /* 0x000000000000894d */ /* 0x000fea0003800000 */
[----:B------:R-:W-:Y:S01]  /*12c0*/  UIADD3 UR5, UPT, UPT, UR5, 0x1, URZ ;  /* 0x0000000105057890 */ /* 0x000fe2000fffe0ff */
[----:B------:R-:W-:Y:S05]  /*12d0*/  BRA `(.L_x_27) ;  /* 0xfffffff800dc7947 */ /* 0x000fea000383ffff */
.L_x_22:
[----:B-1----:R-:W-:-:S09]  /*12e0*/  UISETP.NE.AND UP0, UPT, UR5, URZ, UPT ;  /* 0x000000ff0500728c */ /* 0x002fd2000bf05270 */
[----:B------:R-:W-:Y:S05]  /*12f0*/  BRA.U UP0, `(.L_x_23) ;  /* 0x0000003100f47547 */ /* 0x000fea000b800000 */
[----:B------:R-:W1:Y:S01]  /*1300*/  S2UR UR4, SR_CTAID.X ;  /* 0x00000000000479c3 */ /* 0x000e620000002500 */
[----:B------:R-:W-:Y:S01]  /*1310*/  UMOV UR9, 0x400 ;  /* 0x0000040000097882 */ /* 0x000fe20000000000 */
[----:B------:R-:W-:Y:S01]  /*1320*/  ISETP.GE.U32.AND P1, PT, R0, 0x6, PT ;  /* 0x000000060000780c */ /* 0x000fe20003f26070 */
[----:B------:R-:W-:-:S04]  /*1330*/  ULEA UR9, UR5, UR9, 0x18 ;  /* 0x0000000905097291 */ /* 0x000fc8000f8ec0ff */
[----:B------:R-:W-:Y:S02]  /*1340*/  UIADD3 UR5, UPT, UPT, UR9, 0x1c000, URZ ;  /* 0x0001c00009057890 */ /* 0x000fe4000fffe0ff */
[----:B------:R-:W-:Y:S02]  /*1350*/  UIADD3 UR6, UPT, UPT, UR9, 0x4000, URZ ;  /* 0x0000400009067890 */ /* 0x000fe4000fffe0ff */
[----:B------:R-:W-:Y:S02]  /*1360*/  USHF.R.U32.HI UR5, URZ, 0x4, UR5 ;  /* 0x00000004ff057899 */ /* 0x000fe40008011605 */
[----:B------:R-:W-:Y:S02]  /*1370*/  USHF.R.U32.HI UR6, URZ, 0x4, UR6 ;  /* 0x00000004ff067899 */ /* 0x000fe40008011606 */
[----:B------:R-:W-:Y:S02]  /*1380*/  ULOP3.LUT UR5, UR5, 0x3fc0, URZ, 0xc0, !UPT ;  /* 0x00003fc005057892 */ /* 0x000fe4000f8ec0ff */
[----:B------:R-:W-:-:S04]  /*1390*/  ULOP3.LUT UR6, UR6, 0x3fc0, URZ, 0xc0, !UPT ;  /* 0x00003fc006067892 */ /* 0x000fc8000f8ec0ff */
[----:B------:R-:W-:Y:S02]  /*13a0*/  IMAD.U32 R5, RZ, RZ, UR5 ;  /* 0x00000005ff057e24 */ /* 0x000fe4000f8e00ff */
[C---:B------:R-:W-:Y:S02]  /*13b0*/  LEA R4, R0.reuse, UR6, 0xa ;  /* 0x0000000600047c11 */ /* 0x040fe4000f8e50ff */
[----:B-1----:R-:W-:Y:S01]  /*13c0*/  ISETP.LE.U32.AND P0, PT, R3, UR4, PT ;  /* 0x0000000403007c0c */ /* 0x002fe2000bf03070 */
[----:B------:R-:W-:Y:S01]  /*13d0*/  IMAD R2, R0, 0x380, R5 ;  /* 0x0000038000027824 */ /* 0x000fe200078e0205 */
[----:B------:R-:W-:Y:S01]  /*13e0*/  SEL R4, R4, RZ, !P1 ;  /* 0x000000ff04047207 */ /* 0x000fe20004800000 */
[----:B------:R-:W-:-:S03]  /*13f0*/  IMAD.MOV.U32 R0, RZ, RZ, -0x1 ;  /* 0xffffffffff007424 */ /* 0x000fc600078e00ff */
[----:B------:R-:W-:-:S07]  /*1400*/  SEL R2, R2, RZ, !P1 ;  /* 0x000000ff02027207 */ /* 0x000fce0004800000 */
[----:B------:R-:W-:Y:S05]  /*1410*/  @P0 BRA `(.L_x_28) ;  /* 0x0000000800740947 */ /* 0x000fea0003800000 */
[----:B------:R-:W-:Y:S01]  /*1420*/  LOP3.LUT R0, RZ, UR4, RZ, 0x33, !PT ;  /* 0x00000004ff007c12 */ /* 0x000fe2000f8e33ff */
[----:B------:R-:W-:Y:S01]  /*1430*/  IMAD.MOV.U32 R6, RZ, RZ, RZ ;  /* 0x000000ffff067224 */ /* 0x000fe200078e00ff */
[----:B------:R-:W-:Y:S01]  /*1440*/  UMOV UR19, URZ ;  /* 0x000000ff00137c82 */ /* 0x000fe20008000000 */
[----:B------:R-:W-:Y:S01]  /*1450*/  UMOV UR11, URZ ;  /* 0x000000ff000b7c82 */ /* 0x000fe20008000000 */
[----:B------:R-:W-:Y:S01]  /*1460*/  UMOV UR6, 0x1c0 ;  /* 0x000001c000067882 */ /* 0x000fe20000000000 */
[----:B------:R-:W-:Y:S01]  /*1470*/  IMAD.IADD R0, R3, 0x1, R0 ;  /* 0x0000000103007824 */ /* 0x000fe200078e0200 */
[----:B------:R-:W-:Y:S01]  /*1480*/  UMOV UR7, 0x1c4 ;  /* 0x000001c400077882 */ /* 0x000fe20000000000 */
[----:B------:R-:W-:Y:S01]  /*1490*/  UMOV UR4, 0x1c0 ;  /* 0x000001c000047882 */ /* 0x000fe20000000000 */
[----:B------:R-:W-:Y:S02]  /*14a0*/  UMOV UR5, 0x1c4 ;  /* 0x000001c400057882 */ /* 0x000fe40000000000 */
[----:B------:R-:W-:-:S05]  /*14b0*/  SHF.R.U32.HI R0, RZ, 0x1, R0 ;  /* 0x00000001ff007819 */ /* 0x000fca0000011600 */
[----:B------:R-:W-:-:S05]  /*14c0*/  IMAD.HI.U32 R0, R0, -0x1f8fc7e3, RZ ;  /* 0xe070381d00007827 */ /* 0x000fca00078e00ff */
[----:B------:R-:W-:-:S07]  /*14d0*/  SHF.R.U32.HI R0, RZ, 0x6, R0 ;  /* 0x00000006ff007819 */ /* 0x000fce0000011600 */
.L_x_35:
[----:B-1----:R-:W-:Y:S01]  /*14e0*/  USHF.R.U32.HI UR10, URZ, 0x1, UR19 ;  /* 0x00000001ff0a7899 */ /* 0x002fe20008011613 */
[----:B------:R-:W-:Y:S01]  /*14f0*/  IMAD.MOV.U32 R9, RZ, RZ, 0x1 ;  /* 0x00000001ff097424 */ /* 0x000fe200078e00ff */
[----:B--2---:R-:W-:Y:S02]  /*1500*/  USHF.L.U32 UR8, UR19, 0x3, URZ ;  /* 0x0000000313087899 */ /* 0x004fe400080006ff */
[----:B------:R-:W-:Y:S02]  /*1510*/  ULOP3.LUT UR10, UR10, 0x1, URZ, 0xc, !UPT ;  /* 0x000000010a0a7892 */ /* 0x000fe4000f8e0cff */
[----:B------:R-:W-:Y:S02]  /*1520*/  ULOP3.LUT UR8, UR8, 0x8, URZ, 0xc0, !UPT ;  /* 0x0000000808087892 */ /* 0x000fe4000f8ec0ff */
[----:B------:R-:W-:Y:S02]  /*1530*/  USHF.L.U32 UR10, UR10, 0x1f, URZ ;  /* 0x0000001f0a0a7899 */ /* 0x000fe400080006ff */
[----:B------:R-:W-:-:S02]  /*1540*/  ULOP3.LUT UR13, UR19, 0x1, URZ, 0xc0, !UPT ;  /* 0x00000001130d7892 */ /* 0x000fc4000f8ec0ff */
[----:B------:R-:W-:Y:S01]  /*1550*/  IMAD.U32 R3, RZ, RZ, UR8 ;  /* 0x00000008ff037e24 */ /* 0x000fe2000f8e00ff */
[----:B------:R-:W-:Y:S01]  /*1560*/  UIADD3 UR8, UPT, UPT, UR9, UR8, URZ ;  /* 0x0000000809087290 */ /* 0x000fe2000fffe0ff */
[----:B------:R-:W-:Y:S01]  /*1570*/  MOV R8, UR10 ;  /* 0x0000000a00087c02 */ /* 0x000fe20008000f00 */
[----:B------:R-:W-:Y:S01]  /*1580*/  UMOV UR12, UR19 ;  /* 0x00000013000c7c82 */ /* 0x000fe20008000000 */
[----:B------:R-:W-:Y:S01]  /*1590*/  UIADD3 UR19, UPT, UPT, UR19, 0x1, URZ ;  /* 0x0000000113137890 */ /* 0x000fe2000fffe0ff */
[----:B------:R-:W-:Y:S01]  /*15a0*/  ISETP.NE.AND P0, PT, R0, UR12, PT ;  /* 0x0000000c00007c0c */ /* 0x000fe2000bf05270 */
[----:B------:R-:W1:Y:S01]  /*15b0*/  SYNCS.PHASECHK.TRANS64.TRYWAIT P1, [R3+UR9+0x334a0], R8 ;  /* 0x0334a008030075a7 */ /* 0x000e620008021109 */
[----:B------:R-:W-:Y:S02]  /*15c0*/  UIMAD UR13, UR13, 0xe0, URZ ;  /* 0x000000e00d0d78a4 */ /* 0x000fe4000f8e02ff */
[----:B------:R-:W-:Y:S01]  /*15d0*/  UIADD3 UR12, UPT, UPT, UR8, 0x33490, URZ ;  /* 0x00033490080c7890 */ /* 0x000fe2000fffe0ff */
[----:B-1----:R-:W-:Y:S11]  /*15e0*/  @!P1 BRA `(.L_x_29) ;  /* 0x0000004c00f89947 */ /* 0x002ff60003800000 */
.L_x_87:
[----:B------:R-:W-:Y:S01]  /*15f0*/  NOP ;  /* 0x0000000000007918 */ /* 0x000fe20000000000 */
[----:B------:R-:W-:Y:S01]  /*1600*/  UMOV UR18, 0xe ;  /* 0x0000000e00127882 */ /* 0x000fe20000000000 */
[----:B------:R-:W-:-:S05]  /*1610*/  UMOV UR17, 0xfffffff0 ;  /* 0xfffffff000117882 */ /* 0x000fca0000000000 */
.L_x_34:
[----:B-1----:R-:W-:Y:S01]  /*1620*/  ULEA UR14, UR11, UR9, 0x3 ;  /* 0x000000090b0e7291 */ /* 0x002fe2000f8e18ff */
[----:B-1----:R-:W-:Y:S01]  /*1630*/  SHF.L.U32 R11, R6, 0x1f, RZ ;  /* 0x0000001f060b7819 */ /* 0x002fe200000006ff */
[----:B------:R-:W-:Y:S01]  /*1640*/  UIADD3 UR15, UPT, UPT, UR17, 0x10, URZ ;  /* 0x00000010110f7890 */ /* 0x000fe2000fffe0ff */
[----:B------:R-:W-:Y:S03]  /*1650*/  MOV R3, UR11 ;  /* 0x0000000b00037c02 */ /* 0x000fe60008000f00 */
[----:B------:R-:W-:Y:S03]  /*1660*/  ULOP3.LUT UP0, UR15, UR15, 0x2, URZ, 0xc0, !UPT ;  /* 0x000000020f0f7892 */ /* 0x000fe6000f80c0ff */
[----:B------:R-:W1:Y:S02]  /*1670*/  SYNCS.PHASECHK.TRANS64.TRYWAIT P1, [UR14+0x33460], R11 ;  /* 0x0334600bff0075a7 */ /* 0x000e64000802110e */
[----:B-12---:R-:W-:Y:S07]  /*1680*/  @!P1 BRA `(.L_x_30) ;  /* 0x0000004c00f09947 */ /* 0x006fee0003800000 */
.L_x_89:
[----:B------:R-:W-:Y:S01]  /*1690*/  NOP ;  /* 0x0000000000007918 */ /* 0x000fe20000000000 */
[----:B------:R-:W-:Y:S05]  /*16a0*/  BRA.U UP0, `(.L_x_31) ;  /* 0x0000000100487547 */ /* 0x000fea000b800000 */
[----:B------:R-:W-:Y:S02]  /*16b0*/  ULEA UR16, UR11, UR9, 0x9 ;  /* 0x000000090b107291 */ /* 0x000fe4000f8e48ff */
[----:B------:R-:W-:Y:S02]  /*16c0*/  ULEA UR8, UR11, UR9, 0xa ;  /* 0x000000090b087291 */ /* 0x000fe4000f8e50ff */
[----:B------:R-:W-:Y:S02]  /*16d0*/  UIADD3 UR16, UPT, UPT, UR16, 0x31000, URZ ;  /* 0x0003100010107890 */ /* 0x000fe4000fffe0ff */
[----:B------:R-:W-:Y:S02]  /*16e0*/  UIADD3 UR10, UPT, UPT, UR8, 0x31c00, URZ ;  /* 0x00031c00080a7890 */ /* 0x000fe4000fffe0ff */
[----:B------:R-:W-:Y:S02]  /*16f0*/  UIADD3 UR8, UPT, UPT, UR8, 0x31e00, URZ ;  /* 0x00031e0008087890 */ /* 0x000fe4000fffe0ff */
[----:B------:R-:W-:Y:S02]  /*1700*/  USHF.R.U32.HI UR16, URZ, 0x4, UR16 ;  /* 0x00000004ff107899 */ /* 0x000fe40008011610 */
[----:B------:R-:W-:Y:S02]  /*1710*/  USHF.R.U32.HI UR10, URZ, 0x4, UR10 ;  /* 0x00000004ff0a7899 */ /* 0x000fe4000801160a */
[----:B------:R-:W-:Y:S02]  /*1720*/  USHF.R.U32.HI UR8, URZ, 0x4, UR8 ;  /* 0x00000004ff087899 */ /* 0x000fe40008011608 */
[----:B------:R-:W-:Y:S02]  /*1730*/  ULOP3.LUT UR20, UR16, 0x3fe0, URZ, 0xc0, !UPT ;  /* 0x00003fe010147892 */ /* 0x000fe4000f8ec0ff */
[----:B------:R-:W-:Y:S02]  /*1740*/  ULOP3.LUT UR22, UR10, 0x3fc0, URZ, 0xc0, !UPT ;  /* 0x00003fc00a167892 */ /* 0x000fe4000f8ec0ff */
[----:B------:R-:W-:Y:S01]  /*1750*/  ULOP3.LUT UR24, UR8, 0x3fe0, URZ, 0xc0, !UPT ;  /* 0x00003fe008187892 */ /* 0x000fe2000f8ec0ff */
[----:B------:R-:W-:Y:S01]  /*1760*/  UMOV UR21, 0x4008 ;  /* 0x0000400800157882 */ /* 0x000fe20000000000 */
[----:B------:R-:W-:Y:S01]  /*1770*/  UMOV UR23, 0x4008 ;  /* 0x0000400800177882 */ /* 0x000fe20000000000 */
[----:B------:R-:W-:Y:S02]  /*1780*/  UMOV UR25, 0x4008 ;  /* 0x0000400800197882 */ /* 0x000fe40000000000 */
[----:B------:R2:W-:Y:S02]  /*1790*/  UTCCP.T.S.2CTA.4x32dp128bit tmem[0x1c0], gdesc[UR20] ;  /* 0x0001c014ff0079e7 */ /* 0x0005e40009300000 */
[----:B------:R2:W-:Y:S02]  /*17a0*/  UTCCP.T.S.2CTA.4x32dp128bit tmem[0x1c4], gdesc[UR22] ;  /* 0x0001c416ff0079e7 */ /* 0x0005e40009300000 */
[----:B------:R2:W-:Y:S01]  /*17b0*/  UTCCP.T.S.2CTA.4x32dp128bit tmem[0x1c8], gdesc[UR24] ;  /* 0x0001c818ff0079e7 */ /* 0x0005e20009300000 */
[----:B------:R-:W-:Y:S02]  /*17c0*/  NOP ;  /* 0x0000000000007918 */ /* 0x000fe40000000000 */
.L_x_31:
[----:B------:R-:W-:Y:S01]  /*17d0*/  UISETP.NE.AND UP0, UPT, UR11, 0x5, UPT ;  /* 0x000000050b00788c */ /* 0x000fe2000bf05270 */
[----:B-1----:R-:W-:Y:S01]  /*17e0*/  SHFL.IDX PT, R5, R4, R3, 0x1f ;  /* 0x00001f0304057589 */ /* 0x002fe200000e0000 */
[----:B------:R-:W-:Y:S01]  /*17f0*/  UIADD3 UR11, UPT, UPT, UR11, 0x1, URZ ;  /* 0x000000010b0b7890 */ /* 0x000fe2000fffe0ff */
[----:B------:R-:W-:Y:S03]  /*1800*/  NOP ;  /* 0x0000000000007918 */ /* 0x000fe60000000000 */
[----:B------:R-:W-:Y:S03]  /*1810*/  USEL UR11, UR11, URZ, UP0 ;  /* 0x000000ff0b0b7287 */ /* 0x000fe60008000000 */
[----:B------:R-:W1:Y:S01]  /*1820*/  SHFL.IDX PT, R7, R2, R3, 0x1f ;  /* 0x00001f0302077589 */ /* 0x000e6200000e0000 */
[----:B------:R-:W-:Y:S02]  /*1830*/  USHF.L.U32 UR16, UR15, 0x4, URZ ;  /* 0x000000040f107899 */ /* 0x000fe400080006ff */
[----:B------:R-:W-:Y:S02]  /*1840*/  ULEA UR10, UR11, UR9, 0x3 ;  /* 0x000000090b0a7291 */ /* 0x000fe4000f8e18ff */
[----:B------:R-:W-:Y:S01]  /*1850*/  ULEA UR15, UR15, 0x10b8, 0xd ;  /* 0x000010b80f0f7891 */ /* 0x000fe2000f8e68ff */
[----:B------:R-:W-:Y:S01]  /*1860*/  ISETP.NE.AND P1, PT, RZ, UR11, PT ;  /* 0x0000000bff007c0c */ /* 0x000fe2000bf25270 */
[----:B------:R-:W-:Y:S01]  /*1870*/  UISETP.NE.AND UP0, UPT, UR17, -0x10, UPT ;  /* 0xfffffff01100788c */ /* 0x000fe2000bf05270 */
[----:B------:R-:W-:Y:S01]  /*1880*/  IMAD.U32 R11, RZ, RZ, UR11 ;  /* 0x0000000bff0b7e24 */ /* 0x000fe2000f8e00ff */
[----:B------:R-:W-:Y:S02]  /*1890*/  UPRMT UR29, UR16, 0x5410, UR15 ;  /* 0x00005410101d7896 */ /* 0x000fe4000800000f */
[----:B------:R-:W-:Y:S01]  /*18a0*/  UIADD3 UR14, UPT, UPT, UR14, 0x33430, URZ ;  /* 0x000334300e0e7890 */ /* 0x000fe2000fffe0ff */
[----:B------:R-:W-:Y:S01]  /*18b0*/  UMOV UR28, URZ ;  /* 0x000000ff001c7c82 */ /* 0x000fe20008000000 */
[----:B--2---:R-:W-:Y:S01]  /*18c0*/  UMOV UR23, 0x40004040 ;  /* 0x4000404000177882 */ /* 0x004fe20000000000 */
[----:B------:R-:W-:Y:S01]  /*18d0*/  UMOV UR21, 0x40004040 ;  /* 0x4000404000157882 */ /* 0x000fe20000000000 */
[----:B------:R-:W-:Y:S01]  /*18e0*/  UMOV UR27, 0x40004040 ;  /* 0x40004040001b7882 */ /* 0x000fe20000000000 */
[----:B------:R-:W-:Y:S01]  /*18f0*/  UMOV UR25, 0x40004040 ;  /* 0x4000404000197882 */ /* 0x000fe20000000000 */
[----:B------:R-:W-:Y:S01]  /*1900*/  UMOV UR33, 0x40004040 ;  /* 0x4000404000217882 */ /* 0x000fe20000000000 */
[----:B------:R-:W-:Y:S01]  /*1910*/  UMOV UR31, 0x40004040 ;  /* 0x40004040001f7882 */ /* 0x000fe20000000000 */
[----:B------:R-:W-:Y:S01]  /*1920*/  UMOV UR37, 0x40004040 ;  /* 0x4000404000257882 */ /* 0x000fe20000000000 */
[----:B------:R-:W-:Y:S01]  /*1930*/  UMOV UR35, 0x40004040 ;  /* 0x4000404000237882 */ /* 0x000fe20000000000 */
[----:B------:R-:W-:Y:S01]  /*1940*/  UMOV UR8, 0x3 ;  /* 0x0000000300087882 */ /* 0x000fe20000000000 */
[----:B-1----:R-:W-:Y:S02]  /*1950*/  R2UR UR20, R7 ;  /* 0x00000000071472ca */ /* 0x002fe400000e0000 */
[----:B------:R-:W-:Y:S02]  /*1960*/  R2UR UR22, R5 ;  /* 0x00000000051672ca */ /* 0x000fe400000e0000 */
[----:B------:R-:W-:Y:S04]  /*1970*/  SEL R3, RZ, 0x1, P1 ;  /* 0x00000001ff037807 */ /* 0x000fe80000800000 */
[----:B------:R-:W-:Y:S05]  /*1980*/  LOP3.LUT R6, R6, R3, RZ, 0x3c, !PT ;  /* 0x0000000306067212 */ /* 0x000fea00078e3cff */
[----:B------:R-:W-:Y:S01]  /*1990*/  UIADD3 UR24, UPT, UPT, UR20, 0x2, URZ ;  /* 0x0000000214187890 */ /* 0x000fe2000fffe0ff */
[----:B------:R-:W-:Y:S01]  /*19a0*/  IMAD.U32 R13, R6, -0x80000000, RZ ;  /* 0x80000000060d7824 */ /* 0x000fe200078e00ff */
[----:B------:R-:W-:Y:S01]  /*19b0*/  UIADD3 UR26, UPT, UPT, UR22, 0x2, URZ ;  /* 0x00000002161a7890 */ /* 0x000fe2000fffe0ff */
[----:B------:R1:W-:Y:S01]  /*19c0*/  UTCQMMA.2CTA gdesc[UR22], gdesc[UR20], tmem[UR13], tmem[UR28], idesc[UR29], tmem[UR6], UP0 ;  /* 0x00061c1416007dea */ /* 0x0003e2000820030d */
[----:B------:R-:W-:Y:S02]  /*19d0*/  UIADD3 UR32, UPT, UPT, UR22, 0x4, URZ ;  /* 0x0000000416207890 */ /* 0x000fe4000fffe0ff */
[----:B------:R-:W-:Y:S02]  /*19e0*/  UIADD3 UR30, UPT, UPT, UR20, 0x4, URZ ;  /* 0x00000004141e7890 */ /* 0x000fe4000fffe0ff */
[----:B------:R-:W-:Y:S02]  /*19f0*/  UIADD3 UR36, UPT, UPT, UR22, 0x6, URZ ;  /* 0x0000000616247890 */ /* 0x000fe4000fffe0ff */
[----:B------:R-:W-:Y:S01]  /*1a00*/  UIADD3 UR34, UPT, UPT, UR20, 0x6, URZ ;  /* 0x0000000614227890 */ /* 0x000fe2000fffe0ff */
[----:B------:R1:W-:Y:S04]  /*1a10*/  UTCQMMA.2CTA gdesc[UR26], gdesc[UR24], tmem[UR13], tmem[UR28], idesc[UR29], tmem[UR6], UPT ;  /* 0x00061c181a007dea */ /* 0x0003e8000ba0030d */
[----:B------:R1:W-:Y:S04]  /*1a20*/  UTCQMMA.2CTA gdesc[UR32], gdesc[UR30], tmem[UR13], tmem[UR28], idesc[UR29], tmem[UR6], UPT ;  /* 0x00061c1e20007dea */ /* 0x0003e8000ba0030d */
[----:B------:R1:W-:Y:S01]  /*1a30*/  UTCQMMA.2CTA gdesc[UR36], gdesc[UR34], tmem[UR13], tmem[UR28], idesc[UR29], tmem[UR6], UPT ;  /* 0x00061c2224007dea */ /* 0x0003e2000ba0030d */
[----:B------:R1:W-:Y:S01]  /*1a40*/  UTCBAR.2CTA.MULTICAST [UR14], URZ, UR8 ;  /* 0x000000ff0e0073e9 */ /* 0x0003e20008200808 */
[----:B------:R-:W2:Y:S02]  /*1a50*/  SYNCS.PHASECHK.TRANS64.TRYWAIT P1, [UR10+0x33460], R13 ;  /* 0x0334600dff0075a7 */ /* 0x000ea4000802110a */
[----:B-12---:R-:W-:Y:S05]  /*1a60*/  @!P1 BRA `(.L_x_32) ;  /* 0x0000004c00149947 */ /* 0x006fea0003800000 */
.L_x_91:
[----:B------:R-:W-:Y:S01]  /*1a70*/  ELECT P1, URZ, PT ;  /* 0x0000000000ff782f */ /* 0x000fe20003820000 */
[----:B------:R-:W2:Y:S01]  /*1a80*/  SHFL.IDX PT, R5, R4, R11, 0x1f ;  /* 0x00001f0b04057589 */ /* 0x000ea200000e0000 */
[----:B------:R-:W-:Y:S02]  /*1a90*/  UIADD3 UR10, UPT, UPT, UR10, 0x33430, URZ ;  /* 0x000334300a0a7890 */ /* 0x000fe4000fffe0ff */
[----:B------:R-:W-:Y:S05]  /*1aa0*/  UISETP.NE.AND UP0, UPT, UR17, -0x2, UPT ;  /* 0xfffffffe1100788c */ /* 0x000fea000bf05270 */
[----:B-1----:R-:W1:Y:S01]  /*1ab0*/  SHFL.IDX PT, R3, R2, R11, 0x1f ;  /* 0x00001f0b02037589 */ /* 0x002e6200000e0000 */
[----:B------:R-:W-:Y:S01]  /*1ac0*/  NOP ;  /* 0x0000000000007918 */ /* 0x000fe20000000000 */
[----:B------:R-:W-:Y:S02]  /*1ad0*/  NOP ;  /* 0x0000000000007918 */ /* 0x000fe40000000000 */
[C---:B------:R-:W-:Y:S01]  /*1ae0*/  @P1 IMAD.SHL.U32 R7, R9.reuse, 0x2000, RZ ;  /* 0x0000200009071824 */ /* 0x040fe200078e00ff */
[----:B------:R-:W-:Y:S01]  /*1af0*/  UMOV UR21, 0x40004040 ;  /* 0x4000404000157882 */ /* 0x000fe20000000000 */
[----:B------:R-:W-:Y:S01]  /*1b00*/  @P1 IMAD.SHL.U32 R8, R9, 0x10, RZ ;  /* 0x0000001009081824 */ /* 0x000fe200078e00ff */
[----:B------:R-:W-:Y:S01]  /*1b10*/  UMOV UR27, 0x40004040 ;  /* 0x40004040001b7882 */ /* 0x000fe20000000000 */
[----:B------:R-:W-:Y:S01]  /*1b20*/  @P1 IMAD.MOV.U32 R10, RZ, RZ, RZ ;  /* 0x000000ffff0a1224 */ /* 0x000fe200078e00ff */
[----:B------:R-:W-:Y:S01]  /*1b30*/  @P1 LOP3.LUT R7, R7, 0x6000, RZ, 0xc0, !PT ;  /* 0x0000600007071812 */ /* 0x000fe200078ec0ff */
[----:B------:R-:W-:Y:S01]  /*1b40*/  UMOV UR25, 0x40004040 ;  /* 0x4000404000197882 */ /* 0x000fe20000000000 */
[----:B------:R-:W-:Y:S01]  /*1b50*/  @P1 LOP3.LUT R8, R8, 0x30, RZ, 0xc0, !PT ;  /* 0x0000003008081812 */ /* 0x000fe200078ec0ff */
[----:B------:R-:W-:Y:S01]  /*1b60*/  UMOV UR31, 0x40004040 ;  /* 0x40004040001f7882 */ /* 0x000fe20000000000 */
[----:B------:R-:W-:Y:S01]  /*1b70*/  @P1 LOP3.LUT R7, R7, 0x10b8, RZ, 0xfc, !PT ;  /* 0x000010b807071812 */ /* 0x000fe200078efcff */
[----:B------:R-:W-:Y:S01]  /*1b80*/  UMOV UR29, 0x40004040 ;  /* 0x40004040001d7882 */ /* 0x000fe20000000000 */
[----:B------:R-:W-:Y:S01]  /*1b90*/  @P1 R2UR UR22, R10 ;  /* 0x000000000a1612ca */ /* 0x000fe200000e0000 */
[----:B------:R-:W-:Y:S01]  /*1ba0*/  UMOV UR35, 0x40004040 ;  /* 0x4000404000237882 */ /* 0x000fe20000000000 */
[----:B------:R-:W-:Y:S01]  /*1bb0*/  @P1 PRMT R7, R8, 0x5410, R7 ;  /* 0x0000541008071816 */ /* 0x000fe20000000007 */
[----:B------:R-:W-:Y:S01]  /*1bc0*/  UMOV UR33, 0x40004040 ;  /* 0x4000404000217882 */ /* 0x000fe20000000000 */
[----:B------:R-:W-:Y:S01]  /*1bd0*/  UMOV UR8, 0x3 ;  /* 0x0000000300087882 */ /* 0x000fe20000000000 */
[----:B--2---:R-:W-:Y:S02]  /*1be0*/  R2UR UR20, R5 ;  /* 0x00000000051472ca */ /* 0x004fe400000e0000 */
[----:B------:R-:W-:Y:S02]  /*1bf0*/  @P1 R2UR UR15, R7 ;  /* 0x00000000070f12ca */ /* 0x000fe400000e0000 */
[----:B-1----:R-:W-:Y:S09]  /*1c00*/  R2UR UR14, R3 ;  /* 0x00000000030e72ca */ /* 0x002ff200000e0000 */
[----:B------:R-:W-:Y:S02]  /*1c10*/  UIADD3 UR26, UPT, UPT, UR20, 0x2, URZ ;  /* 0x00000002141a7890 */ /* 0x000fe4000fffe0ff */
[----:B------:R-:W-:Y:S01]  /*1c20*/  UIADD3 UR30, UPT, UPT, UR20, 0x4, URZ ;  /* 0x00000004141e7890 */ /* 0x000fe2000fffe0ff */
[----:B------:R-:W-:Y:S01]  /*1c30*/  IMAD.U32 R11, RZ, RZ, UR15 ;  /* 0x0000000fff0b7e24 */ /* 0x000fe2000f8e00ff */
[----:B------:R-:W-:Y:S02]  /*1c40*/  UIADD3 UR24, UPT, UPT, UR14, 0x2, URZ ;  /* 0x000000020e187890 */ /* 0x000fe4000fffe0ff */
[----:B------:R-:W-:Y:S02]  /*1c50*/  UIADD3 UR28, UPT, UPT, UR14, 0x4, URZ ;  /* 0x000000040e1c7890 */ /* 0x000fe4000fffe0ff */
[----:B------:R-:W-:Y:S01]  /*1c60*/  UIADD3 UR34, UPT, UPT, UR20, 0x6, URZ ;  /* 0x0000000614227890 */ /* 0x000fe2000fffe0ff */
[----:B------:R-:W-:Y:S01]  /*1c70*/  @P1 R2UR UR23, R11 ;  /* 0x000000000b1712ca */ /* 0x000fe200000e0000 */
[----:B------:R-:W-:Y:S01]  /*1c80*/  UIADD3 UR32, UPT, UPT, UR14, 0x6, URZ ;  /* 0x000000060e207890 */ /* 0x000fe2000fffe0ff */
[----:B------:R-:W-:Y:S11]  /*1c90*/  UMOV UR15, 0x40004040 ;  /* 0x40004040000f7882 */ /* 0x000ff60000000000 */
[----:B------:R1:W-:Y:S01]  /*1ca0*/  UTCQMMA.2CTA gdesc[UR20], gdesc[UR14], tmem[UR13], tmem[UR22], idesc[UR23], tmem[UR4], UPT ;  /* 0x0004160e14007dea */ /* 0x0003e2000ba0030d */
[----:B------:R1:W-:Y:S01]  /*1cb0*/  UTCQMMA.2CTA gdesc[UR26], gdesc[UR24], tmem[UR13], tmem[UR22], idesc[UR23], tmem[UR4], UPT ;  /* 0x000416181a007dea */ /* 0x0003e2000ba0030d */
[----:B------:R1:W-:Y:S01]  /*1cc0*/  UTCQMMA.2CTA gdesc[UR30], gdesc[UR28], tmem[UR13], tmem[UR22], idesc[UR23], tmem[UR4], UPT ;  /* 0x0004161c1e007dea */ /* 0x0003e2000ba0030d */
[----:B------:R1:W-:Y:S01]  /*1cd0*/  UTCQMMA.2CTA gdesc[UR34], gdesc[UR32], tmem[UR13], tmem[UR22], idesc[UR23], tmem[UR4], UPT ;  /* 0x0004162022007dea */ /* 0x0003e2000ba0030d */
[----:B------:R1:W-:Y:S01]  /*1ce0*/  UTCBAR.2CTA.MULTICAST [UR10], URZ, UR8 ;  /* 0x000000ff0a0073e9 */ /* 0x0003e20008200808 */
[----:B------:R-:W-:Y:S05]  /*1cf0*/  BRA.U UP0, `(.L_x_33) ;  /* 0x00000001000c7547 */ /* 0x000fea000b800000 */
[----:B-1----:R-:W-:Y:S02]  /*1d00*/  UMOV UR8, 0x3 ;  /* 0x0000000300087882 */ /* 0x002fe40000000000 */
[----:B------:R2:W-:Y:S01]  /*1d10*/  UTCBAR.2CTA.MULTICAST [UR12], URZ, UR8 ;  /* 0x000000ff0c0073e9 */ /* 0x0005e20008200808 */
[----:B------:R-:W-:Y:S02]  /*1d20*/  NOP ;  /* 0x0000000000007918 */ /* 0x000fe40000000000 */
.L_x_33:
[----:B------:R-:W-:Y:S01]  /*1d30*/  UISETP.NE.AND UP0, UPT, UR11, 0x5, UPT ;  /* 0x000000050b00788c */ /* 0x000fe2000bf05270 */
[----:B------:R-:W-:Y:S01]  /*1d40*/  VIADD R9, R9, 0x2 ;  /* 0x0000000209097836 */ /* 0x000fe20000000000 */
[----:B------:R-:W-:Y:S02]  /*1d50*/  UIADD3 UR11, UPT, UPT, UR11, 0x1, URZ ;  /* 0x000000010b0b7890 */ /* 0x000fe4000fffe0ff */
[----:B------:R-:W-:Y:S02]  /*1d60*/  UIADD3 UR18, UPT, UPT, UR18, -0x2, URZ ;  /* 0xfffffffe12127890 */ /* 0x000fe4000fffe0ff */
[----:B------:R-:W-:Y:S02]  /*1d70*/  USEL UR11, UR11, URZ, UP0 ;  /* 0x000000ff0b0b7287 */ /* 0x000fe40008000000 */
[----:B------:R-:W-:Y:S02]  /*1d80*/  UISETP.NE.AND UP0, UPT, UR18, -0x2, UPT ;  /* 0xfffffffe1200788c */ /* 0x000fe4000bf05270 */
[----:B------:R-:W-:Y:S02]  /*1d90*/  UIADD3 UR17, UPT, UPT, UR17, 0x2, URZ ;  /* 0x0000000211117890 */ /* 0x000fe4000fffe0ff */
[----:B------:R-:W-:Y:S04]  /*1da0*/  ISETP.NE.AND P1, PT, RZ, UR11, PT ;  /* 0x0000000bff007c0c */ /* 0x000fe8000bf25270 */
[----:B------:R-:W-:Y:S04]  /*1db0*/  SEL R3, RZ, 0x1, P1 ;  /* 0x00000001ff037807 */ /* 0x000fe80000800000 */
[----:B------:R-:W-:Y:S01]  /*1dc0*/  LOP3.LUT R6, R6, R3, RZ, 0x3c, !PT ;  /* 0x0000000306067212 */ /* 0x000fe200078e3cff */
[----:B------:R-:W-:Y:S06]  /*1dd0*/  BRA.U UP0, `(.L_x_34) ;  /* 0xfffffff900107547 */ /* 0x000fec000b83ffff */
[----:B------:R-:W-:Y:S05]  /*1de0*/  @P0 BRA `(.L_x_35) ;  /* 0xfffffff400bc0947 */ /* 0x000fea000383ffff */
.L_x_28:
[----:B------:R-:W-:-:S13]  /*1df0*/  ISETP.GE.AND P0, PT, R0, RZ, PT ;  /* 0x000000ff0000720c */ /* 0x000fda0003f06270 */
[----:B-12---:R-:W-:Y:S05]  /*1e00*/  @!P0 EXIT ;  /* 0x000000000000894d */ /* 0x006fea0003800000 */
[----:B------:R-:W-:Y:S01]  /*1e10*/  IMAD.SHL.U32 R2, R0, 0x8, RZ ;  /* 0x0000000800027824 */ /* 0x000fe200078e00ff */
[----:B------:R-:W-:-:S04]  /*1e20*/  SHF.R.U32.HI R0, RZ, 0x1, R0 ;  /* 0x00000001ff007819 */ /* 0x000fc80000011600 */
[----:B------:R-:W-:Y:S02]  /*1e30*/  LOP3.LUT R0, R0, 0x1, RZ, 0xc0, !PT ;  /* 0x0000000100007812 */ /* 0x000fe400078ec0ff */
[----:B------:R-:W-:Y:S02]  /*1e40*/  LOP3.LUT R2, R2, 0x8, RZ, 0xc0, !PT ;  /* 0x0000000802027812 */ /* 0x000fe400078ec0ff */
[----:B------:R-:W-:-:S03]  /*1e50*/  SHF.L.U32 R4, R0, 0x1f, RZ ;  /* 0x0000001f00047819 */ /* 0x000fc600000006ff */
[----:B------:R-:W-:Y:S02]  /*1e60*/  VIADD R2, R2, UR9 ;  /* 0x0000000902027c36 */ /* 0x000fe40008000000 */
[----:B------:R-:W-:-:S07]  /*1e70*/  IMAD.MOV.U32 R5, RZ, RZ, R4 ;  /* 0x000000ffff057224 */ /* 0x000fce00078e0004 */
.L_x_36:
[----:B-1----:R1:W2:Y:S02]  /*1e80*/  SYNCS.PHASECHK.TRANS64.TRYWAIT P0, [R2+URZ+0x334a0], R5 ;  /* 0x0334a005020075a7 */ /* 0x0022a400080011ff */
[----:B--2---:R-:W-:Y:S05]  /*1e90*/  @!P0 NANOSLEEP.SYNCS 0x989680 ;  /* 0x009896800000895d */ /* 0x004fea0003900000 */
[----:B------:R-:W2:Y:S02]  /*1ea0*/  @!P0 SYNCS.PHASECHK.TRANS64 P0, [R2+URZ+0x334a0], R5 ;  /* 0x0334a005020085a7 */ /* 0x000ea400080010ff */
[----:B--2---:R-:W-:Y:S05]  /*1eb0*/  @P0 EXIT ;  /* 0x000000000000094d */ /* 0x004fea0003800000 */
[----:B------:R-:W-:Y:S05]  /*1ec0*/  BRA `(.L_x_36) ;  /* 0xfffffffc00ec7947 */ /* 0x000fea000383ffff */
.L_x_21:
[----:B------:R-:W-:-:S13]  /*1ed0*/  ELECT P0, URZ, PT ;  /* 0x0000000000ff782f */ /* 0x000fda0003800000 */
[----:B------:R-:W-:Y:S05]  /*1ee0*/  @!P0 BRA `(.L_x_23) ;  /* 0x0000002400f88947 */ /* 0x000fea0003800000 */
[----:B------:R-:W1:Y:S02]  /*1ef0*/  S2UR UR4, SR_CTAID.X ;  /* 0x00000000000479c3 */ /* 0x000e640000002500 */
[----:B-1----:R-:W-:-:S13]  /*1f00*/  ISETP.LE.U32.AND P0, PT, R3, UR4, PT ;  /* 0x0000000403007c0c */ /* 0x002fda000bf03070 */
[----:B------:R-:W-:Y:S05]  /*1f10*/  @P0 EXIT ;  /* 0x000000000000094d */ /* 0x000fea0003800000 */
[----:B------:R-:W1:Y:S01]  /*1f20*/  S2R R2, SR_CgaCtaId ;  /* 0x0000000000027919 */ /* 0x000e620000008800 */
[----:B------:R-:W-:Y:S01]  /*1f30*/  IMAD.U32 R6, RZ, RZ, UR4 ;  /* 0x00000004ff067e24 */ /* 0x000fe2000f8e00ff */
[----:B------:R-:W2:Y:S01]  /*1f40*/  LDC.64 R10, c[0x0][0x348] ;  /* 0x0000d200ff0a7b82 */ /* 0x000ea20000000a00 */
[----:B------:R-:W-:-:S03]  /*1f50*/  HFMA2 R7, -RZ, RZ, 0, 0 ;  /* 0x00000000ff077431 */ /* 0x000fc600000001ff */
[----:B------:R-:W-:Y:S02]  /*1f60*/  LOP3.LUT R8, RZ, R6, RZ, 0x33, !PT ;  /* 0x00000006ff087212 */ /* 0x000fe400078e33ff */
[----:B------:R-:W-:-:S03]  /*1f70*/  PRMT R12, R6, 0x7610, R12 ;  /* 0x00007610060c7816 */ /* 0x000fc6000000000c */
[----:B------:R-:W-:Y:S01]  /*1f80*/  IMAD.IADD R8, R3, 0x1, R8 ;  /* 0x0000000103087824 */ /* 0x000fe200078e0208 */
[----:B------:R-:W-:-:S04]  /*1f90*/  MOV R3, 0x400 ;  /* 0x0000040000037802 */ /* 0x000fc80000000f00 */
[----:B------:R-:W-:-:S05]  /*1fa0*/  SHF.R.U32.HI R8, RZ, 0x1, R8 ;  /* 0x00000001ff087819 */ /* 0x000fca0000011608 */
[----:B------:R-:W-:-:S05]  /*1fb0*/  IMAD.HI.U32 R8, R8, -0x1f8fc7e3, RZ ;  /* 0xe070381d08087827 */ /* 0x000fca00078e00ff */
[----:B------:R-:W-:-:S04]  /*1fc0*/  SHF.R.U32.HI R8, RZ, 0x6, R8 ;  /* 0x00000006ff087819 */ /* 0x000fc80000011608 */
[----:B------:R-:W-:Y:S02]  /*1fd0*/  IADD3 R8, PT, PT, -R8, RZ, RZ ;  /* 0x000000ff08087210 */ /* 0x000fe40007ffe1ff */
[----:B-1----:R-:W-:Y:S01]  /*1fe0*/  LEA R2, R2, R3, 0x18 ;  /* 0x0000000302027211 */ /* 0x002fe200078ec0ff */
[----:B------:R-:W-:-:S04]  /*1ff0*/  IMAD.MOV.U32 R3, RZ, RZ, RZ ;  /* 0x000000ffff037224 */ /* 0x000fc800078e00ff */
[----:B------:R-:W-:-:S07]  /*2000*/  VIADD R14, R2, 0x33400 ;  /* 0x00033400020e7836 */ /* 0x000fce0000000000 */
.L_x_53:
[----:B------:R-:W-:Y:S01]  /*2010*/  SHF.R.U32.HI R13, RZ, 0x5, R6 ;  /* 0x00000005ff0d7819 */ /* 0x000fe20000011606 */
[----:B------:R-:W-:Y:S05]  /*2020*/  YIELD ;  /* 0x0000000000007946 */ /* 0x000fea0003800000 */
[----:B------:R-:W-:Y:S02]  /*2030*/  LOP3.LUT R13, R13, 0x7fffff0, RZ, 0xc0, !PT ;  /* 0x07fffff00d0d7812 */ /* 0x000fe400078ec0ff */
[----:B------:R-:W-:Y:S02]  /*2040*/  LOP3.LUT R34, R12, 0x1ff, RZ, 0xc0, !PT ;  /* 0x000001ff0c227812 */ /* 0x000fe400078ec0ff */
[----:B------:R-:W-:Y:S02]  /*2050*/  VIADDMNMX.U32 R39, R20, -R13, 0x10, PT ;  /* 0x0000001014277446 */ /* 0x000fe4000380080d */
[----:B------:R-:W-:Y:S02]  /*2060*/  MOV R4, 0x2080 ;  /* 0x0000208000047802 */ /* 0x000fe40000000f00 */
[----:B--2---:R-:W-:Y:S05]  /*2070*/  CALL.REL.NOINC `($__internal_3_$__cuda_sm20_div_u16) ;  /* 0x0000004c008c7944 */ /* 0x004fea0003c00000 */
[----:B------:R-:W-:Y:S01]  /*2080*/  IMAD R26, R7, 0x8, R14 ;  /* 0x00000008071a7824 */ /* 0x000fe200078e020e */
[----:B------:R-:W-:Y:S01]  /*2090*/  LOP3.LUT R15, R3, 0x1, RZ, 0x3c, !PT ;  /* 0x00000001030f7812 */ /* 0x000fe200078e3cff */
[----:B------:R-:W1:Y:S01]  /*20a0*/  S2R R5, SR_CgaCtaId ;  /* 0x0000000000057919 */ /* 0x000e620000008800 */
[----:B------:R-:W-:Y:S01]  /*20b0*/  PRMT R16, R39, 0x9910, RZ ;  /* 0x0000991027107816 */ /* 0x000fe200000000ff */
[C---:B------:R-:W-:Y:S01]  /*20c0*/  VIADD R9, R7.reuse, 0x1 ;  /* 0x0000000107097836 */ /* 0x040fe20000000000 */
[----:B------:R-:W-:Y:S01]  /*20d0*/  ISETP.NE.AND P0, PT, R7, 0x5, PT ;  /* 0x000000050700780c */ /* 0x000fe20003f05270 */
[----:B------:R-:W-:Y:S01]  /*20e0*/  IMAD.U32 R17, R15, -0x80000000, RZ ;  /* 0x800000000f117824 */ /* 0x000fe200078e00ff */
[C---:B------:R-:W-:Y:S01]  /*20f0*/  PRMT R15, R0.reuse, 0x9910, RZ ;  /* 0x00009910000f7816 */ /* 0x040fe200000000ff */
[----:B------:R-:W-:Y:S01]  /*2100*/  IMAD R18, R7, 0x4000, R2 ;  /* 0x0000400007127824 */ /* 0x000fe200078e0202 */
[----:B------:R-:W-:Y:S01]  /*2110*/  SEL R9, R9, RZ, P0 ;  /* 0x000000ff09097207 */ /* 0x000fe20000000000 */
[----:B------:R-:W2:Y:S01]  /*2120*/  SYNCS.PHASECHK.TRANS64.TRYWAIT P1, [R26+URZ+0x30], R17 ;  /* 0x000030111a0075a7 */ /* 0x000ea200080211ff */
[----:B------:R-:W-:Y:S01]  /*2130*/  LOP3.LUT R0, R0, 0xffff, RZ, 0xc0, !PT ;  /* 0x0000ffff00007812 */ /* 0x000fe200078ec0ff */
[----:B------:R-:W-:Y:S01]  /*2140*/  IMAD R15, R16, R15, RZ ;  /* 0x0000000f100f7224 */ /* 0x000fe200078e02ff */
[----:B------:R-:W-:Y:S03]  /*2150*/  ISETP.NE.AND P0, PT, R9, RZ, PT ;  /* 0x000000ff0900720c */ /* 0x000fe60003f05270 */
[----:B------:R-:W-:Y:S01]  /*2160*/  IMAD.MOV R19, RZ, RZ, -R15 ;  /* 0x000000ffff137224 */ /* 0x000fe200078e0a0f */
[----:B------:R-:W-:Y:S01]  /*2170*/  SEL R16, RZ, 0x1, P0 ;  /* 0x00000001ff107807 */ /* 0x000fe20000000000 */
[----:B------:R-:W-:Y:S03]  /*2180*/  IMAD R0, R0, 0xe0, RZ ;  /* 0x000000e000007824 */ /* 0x000fe600078e02ff */
[----:B------:R-:W-:Y:S02]  /*2190*/  PRMT R19, R19, 0x7710, RZ ;  /* 0x0000771013137816 */ /* 0x000fe400000000ff */
[----:B------:R-:W-:Y:S03]  /*21a0*/  LOP3.LUT R15, R3, R16, RZ, 0x3c, !PT ;  /* 0x00000010030f7212 */ /* 0x000fe600078e3cff */
[----:B------:R-:W-:Y:S02]  /*21b0*/  IMAD.IADD R34, R34, 0x1, R19 ;  /* 0x0000000122227824 */ /* 0x000fe400078e0213 */
[----:B-1----:R-:W-:Y:S02]  /*21c0*/  IMAD R3, R5, 0x70, R0 ;  /* 0x0000007005037824 */ /* 0x002fe400078e0200 */
[----:B------:R-:W-:Y:S01]  /*21d0*/  IMAD R4, R7, 0x3800, R2 ;  /* 0x0000380007047824 */ /* 0x000fe200078e0202 */
[----:B--2---:R-:W-:Y:S06]  /*21e0*/  @!P1 BRA `(.L_x_37) ;  /* 0x0000004400509947 */ /* 0x004fec0003800000 */
.L_x_93:
[----:B------:R-:W-:Y:S01]  /*21f0*/  R2UR UR12, R18 ;  /* 0x00000000120c72ca */ /* 0x000fe200000e0000 */
[----:B------:R-:W-:Y:S01]  /*2200*/  IMAD R28, R9, 0x8, R14 ;  /* 0x00000008091c7824 */ /* 0x000fe200078e020e */
[----:B------:R-:W-:Y:S01]  /*2210*/  IADD3 R18, P1, PT, R10, 0x40, RZ ;  /* 0x000000400a127810 */ /* 0x000fe20007f3e0ff */
[----:B------:R-:W-:Y:S01]  /*2220*/  UMOV UR14, URZ ;  /* 0x000000ff000e7c82 */ /* 0x000fe20008000000 */
[----:B------:R-:W-:Y:S01]  /*2230*/  LOP3.LUT R29, R15, 0x1, RZ, 0x3c, !PT ;  /* 0x000000010f1d7812 */ /* 0x000fe200078e3cff */
[----:B------:R-:W-:Y:S01]  /*2240*/  UMOV UR20, 0x0 ;  /* 0x0000000000147882 */ /* 0x000fe20000000000 */
[----:B------:R-:W-:Y:S01]  /*2250*/  LOP3.LUT R34, R34, 0xffff, RZ, 0xc0, !PT ;  /* 0x0000ffff22227812 */ /* 0x000fe200078ec0ff */
[--C-:B------:R-:W-:Y:S01]  /*2260*/  IMAD.X R19, RZ, RZ, R11.reuse, P1 ;  /* 0x000000ffff137224 */ /* 0x100fe200008e060b */
[C---:B------:R-:W-:Y:S01]  /*2270*/  IADD3 R24, P1, PT, R10.reuse, 0x140, RZ ;  /* 0x000001400a187810 */ /* 0x040fe20007f3e0ff */
[----:B------:R-:W-:Y:S01]  /*2280*/  IMAD.U32 R27, R29, -0x80000000, RZ ;  /* 0x800000001d1b7824 */ /* 0x000fe200078e00ff */
[----:B------:R-:W-:Y:S01]  /*2290*/  IADD3 R16, P0, PT, R10, 0xc0, RZ ;  /* 0x000000c00a107810 */ /* 0x000fe20007f1e0ff */
[----:B------:R-:W-:Y:S01]  /*22a0*/  IMAD.IADD R13, R13, 0x1, R34 ;  /* 0x000000010d0d7824 */ /* 0x000fe200078e0222 */
[----:B------:R-:W-:Y:S01]  /*22b0*/  R2UR UR16, R4 ;  /* 0x00000000041072ca */ /* 0x000fe200000e0000 */
[--C-:B------:R-:W-:Y:S01]  /*22c0*/  IMAD.X R25, RZ, RZ, R11.reuse, P1 ;  /* 0x000000ffff197224 */ /* 0x100fe200008e060b */
[----:B------:R-:W-:Y:S01]  /*22d0*/  R2UR UR13, R26 ;  /* 0x000000001a0d72ca */ /* 0x000fe200000e0000 */
[----:B------:R-:W-:Y:S01]  /*22e0*/  IMAD.SHL.U32 R13, R13, 0x80, RZ ;  /* 0x000000800d0d7824 */ /* 0x000fe200078e00ff */
[----:B------:R-:W-:Y:S01]  /*22f0*/  R2UR UR28, R18 ;  /* 0x00000000121c72ca */ /* 0x000fe200000e0000 */
[--C-:B------:R-:W-:Y:S01]  /*2300*/  IMAD R21, R7, 0x200, R2.reuse ;  /* 0x0000020007157824 */ /* 0x100fe200078e0202 */
[----:B------:R-:W-:Y:S01]  /*2310*/  R2UR UR29, R19 ;  /* 0x00000000131d72ca */ /* 0x000fe200000e0000 */
[--C-:B-1----:R-:W-:Y:S01]  /*2320*/  IMAD.X R17, RZ, RZ, R11.reuse, P0 ;  /* 0x000000ffff117224 */ /* 0x102fe200000e060b */
[----:B------:R-:W-:Y:S01]  /*2330*/  R2UR UR15, R13 ;  /* 0x000000000d0f72ca */ /* 0x000fe200000e0000 */
[----:B------:R-:W-:Y:S01]  /*2340*/  UIADD3 UR12, UPT, UPT, UR12, 0x4000, URZ ;  /* 0x000040000c0c7890 */ /* 0x000fe2000fffe0ff */
[----:B------:R-:W-:Y:S01]  /*2350*/  R2UR UR8, R21 ;  /* 0x00000000150872ca */ /* 0x000fe200000e0000 */
[--C-:B------:R-:W-:Y:S01]  /*2360*/  IMAD R21, R7, 0x400, R2.reuse ;  /* 0x0000040007157824 */ /* 0x100fe200078e0202 */
[----:B------:R-:W-:Y:S01]  /*2370*/  R2UR UR26, R16 ;  /* 0x00000000101a72ca */ /* 0x000fe200000e0000 */
[----:B------:R-:W-:Y:S01]  /*2380*/  UMOV UR21, 0x10000000 ;  /* 0x1000000000157882 */ /* 0x000fe20000000000 */
[----:B------:R-:W-:Y:S01]  /*2390*/  R2UR UR27, R17 ;  /* 0x00000000111b72ca */ /* 0x000fe200000e0000 */
[----:B------:R-:W-:Y:S01]  /*23a0*/  UIADD3 UR16, UPT, UPT, UR16, 0x1c000, URZ ;  /* 0x0001c00010107890 */ /* 0x000fe2000fffe0ff */
[----:B------:R-:W-:Y:S01]  /*23b0*/  R2UR UR19, R3 ;  /* 0x00000000031372ca */ /* 0x000fe200000e0000 */
[----:B------:R-:W-:Y:S01]  /*23c0*/  UMOV UR17, UR13 ;  /* 0x0000000d00117c82 */ /* 0x000fe20008000000 */
[----:B------:R-:W-:Y:S01]  /*23d0*/  IADD3 R22, P0, PT, R10, 0x1c0, RZ ;  /* 0x000001c00a167810 */ /* 0x000fe20007f1e0ff */
[----:B------:R-:W-:Y:S01]  /*23e0*/  UMOV UR18, UR14 ;  /* 0x0000000e00127c82 */ /* 0x000fe20008000000 */
[----:B------:R-:W-:Y:S01]  /*23f0*/  R2UR UR4, R21 ;  /* 0x00000000150472ca */ /* 0x000fe200000e0000 */
[----:B------:R1:W-:Y:S01]  /*2400*/  UTMALDG.2D [UR12], [UR28], desc[UR20] ;  /* 0x0000140c1c0075b4 */ /* 0x0003e20008009000 */
[----:B------:R-:W-:Y:S01]  /*2410*/  R2UR UR24, R24 ;  /* 0x00000000181872ca */ /* 0x000fe200000e0000 */
[----:B------:R-:W-:Y:S01]  /*2420*/  IMAD.X R23, RZ, RZ, R11, P0 ;  /* 0x000000ffff177224 */ /* 0x000fe200000e060b */
[----:B------:R-:W-:Y:S01]  /*2430*/  R2UR UR25, R25 ;  /* 0x00000000191972ca */ /* 0x000fe200000e0000 */
[----:B------:R-:W-:Y:S01]  /*2440*/  UIADD3 UR8, UPT, UPT, UR8, 0x31000, URZ ;  /* 0x0003100008087890 */ /* 0x000fe2000fffe0ff */
[----:B------:R-:W-:Y:S01]  /*2450*/  R2UR UR22, R22 ;  /* 0x00000000161672ca */ /* 0x000fe200000e0000 */
[----:B------:R-:W-:Y:S01]  /*2460*/  UMOV UR11, URZ ;  /* 0x000000ff000b7c82 */ /* 0x000fe20008000000 */
[----:B------:R-:W-:Y:S01]  /*2470*/  R2UR UR23, R23 ;  /* 0x00000000171772ca */ /* 0x000fe200000e0000 */
[----:B------:R1:W-:Y:S01]  /*2480*/  UTMALDG.2D [UR16], [UR26], desc[UR20] ;  /* 0x000014101a0075b4 */ /* 0x0003e20008009000 */
[----:B------:R-:W-:Y:S01]  /*2490*/  R2UR UR6, R0 ;  /* 0x00000000000672ca */ /* 0x000fe200000e0000 */
[----:B------:R-:W-:Y:S01]  /*24a0*/  UMOV UR9, UR13 ;  /* 0x0000000d00097c82 */ /* 0x000fe20008000000 */
[----:B------:R-:W-:Y:S01]  /*24b0*/  UMOV UR10, UR15 ;  /* 0x0000000f000a7c82 */ /* 0x000fe20008000000 */
[----:B------:R-:W-:Y:S01]  /*24c0*/  UIADD3 UR4, UPT, UPT, UR4, 0x31c00, URZ ;  /* 0x00031c0004047890 */ /* 0x000fe2000fffe0ff */
[----:B------:R-:W-:Y:S01]  /*24d0*/  IMAD.MOV.U32 R21, RZ, RZ, 0x7d80 ;  /* 0x00007d80ff157424 */ /* 0x000fe200078e00ff */
[----:B------:R-:W-:Y:S01]  /*24e0*/  UMOV UR5, UR13 ;  /* 0x0000000d00057c82 */ /* 0x000fe20008000000 */
[----:B------:R-:W-:Y:S01]  /*24f0*/  UMOV UR7, UR11 ;  /* 0x0000000b00077c82 */ /* 0x000fe20008000000 */
[----:B------:R1:W-:Y:S01]  /*2500*/  UTMALDG.2D [UR8], [UR24], desc[UR20] ;  /* 0x00001408180075b4 */ /* 0x0003e20008009000 */
[C---:B------:R-:W-:Y:S01]  /*2510*/  VIADD R5, R9.reuse, 0x1 ;  /* 0x0000000109057836 */ /* 0x040fe20000000000 */
[C---:B------:R-:W-:Y:S01]  /*2520*/  ISETP.NE.AND P0, PT, R9.reuse, 0x5, PT ;  /* 0x000000050900780c */ /* 0x040fe20003f05270 */
[C-C-:B------:R-:W-:Y:S02]  /*2530*/  IMAD R29, R9.reuse, 0x4000, R2.reuse ;  /* 0x00004000091d7824 */ /* 0x140fe400078e0202 */
[----:B------:R-:W-:Y:S01]  /*2540*/  IMAD R4, R9, 0x3800, R2 ;  /* 0x0000380009047824 */ /* 0x000fe200078e0202 */
[----:B------:R-:W-:Y:S01]  /*2550*/  SEL R5, R5, RZ, P0 ;  /* 0x000000ff05057207 */ /* 0x000fe20000000000 */
[----:B------:R1:W-:Y:S01]  /*2560*/  UTMALDG.2D [UR4], [UR22], desc[UR20] ;  /* 0x00001404160075b4 */ /* 0x0003e20008009000 */
[----:B------:R1:W-:Y:S02]  /*2570*/  SYNCS.ARRIVE.TRANS64 RZ, [R26+URZ], R21 ;  /* 0x000000151aff79a7 */ /* 0x0003e400080000ff */
[----:B------:R-:W-:Y:S01]  /*2580*/  ISETP.NE.AND P0, PT, R5, RZ, PT ;  /* 0x000000ff0500720c */ /* 0x000fe20003f05270 */
[----:B------:R-:W2:Y:S02]  /*2590*/  SYNCS.PHASECHK.TRANS64.TRYWAIT P1, [R28+URZ+0x30], R27 ;  /* 0x0000301b1c0075a7 */ /* 0x000ea400080211ff */
[----:B-12---:R-:W-:Y:S10]  /*25a0*/  @!P1 BRA `(.L_x_38) ;  /* 0x0000004000789947 */ /* 0x006ff40003800000 */
.L_x_95:
[----:B------:R-:W-:Y:S01]  /*25b0*/  R2UR UR8, R29 ;  /* 0x000000001d0872ca */ /* 0x000fe200000e0000 */
[----:B------:R-:W-:Y:S01]  /*25c0*/  UMOV UR14, 0x0 ;  /* 0x00000000000e7882 */ /* 0x000fe20000000000 */
[----:B------:R-:W-:Y:S01]  /*25d0*/  R2UR UR4, R4 ;  /* 0x00000000040472ca */ /* 0x000fe200000e0000 */
[----:B------:R-:W-:Y:S01]  /*25e0*/  UMOV UR15, 0x10000000 ;  /* 0x10000000000f7882 */ /* 0x000fe20000000000 */
[----:B------:R-:W-:Y:S01]  /*25f0*/  R2UR UR9, R28 ;  /* 0x000000001c0972ca */ /* 0x000fe200000e0000 */
[----:B------:R-:W-:Y:S01]  /*2600*/  UMOV UR10, 0x80 ;  /* 0x00000080000a7882 */ /* 0x000fe20000000000 */
[----:B------:R-:W-:Y:S01]  /*2610*/  R2UR UR16, R18 ;  /* 0x00000000121072ca */ /* 0x000fe200000e0000 */
[----:B------:R-:W-:Y:S01]  /*2620*/  UMOV UR6, 0x80 ;  /* 0x0000008000067882 */ /* 0x000fe20000000000 */
[----:B------:R-:W-:Y:S01]  /*2630*/  R2UR UR17, R19 ;  /* 0x00000000131172ca */ /* 0x000fe200000e0000 */
[----:B------:R-:W-:Y:S01]  /*2640*/  IMAD R26, R5, 0x8, R14 ;  /* 0x00000008051a7824 */ /* 0x000fe200078e020e */
[----:B------:R-:W-:Y:S01]  /*2650*/  R2UR UR11, R13 ;  /* 0x000000000d0b72ca */ /* 0x000fe200000e0000 */
[----:B------:R-:W-:Y:S01]  /*2660*/  VIADD R7, R5, 0x1 ;  /* 0x0000000105077836 */ /* 0x000fe20000000000 */
[----:B------:R-:W-:Y:S01]  /*2670*/  R2UR UR12, R16 ;  /* 0x00000000100c72ca */ /* 0x000fe200000e0000 */
[----:B------:R-:W-:Y:S01]  /*2680*/  UIADD3 UR8, UPT, UPT, UR8, 0x4000, URZ ;  /* 0x0000400008087890 */ /* 0x000fe2000fffe0ff */
[----:B------:R-:W-:Y:S01]  /*2690*/  R2UR UR13, R17 ;  /* 0x00000000110d72ca */ /* 0x000fe200000e0000 */
[----:B------:R-:W-:Y:S01]  /*26a0*/  UIADD3 UR4, UPT, UPT, UR4, 0x1c000, URZ ;  /* 0x0001c00004047890 */ /* 0x000fe2000fffe0ff */
[----:B------:R-:W-:Y:S01]  /*26b0*/  R2UR UR7, R3 ;  /* 0x00000000030772ca */ /* 0x000fe200000e0000 */
[----:B------:R-:W-:Y:S01]  /*26c0*/  UMOV UR5, UR9 ;  /* 0x0000000900057c82 */ /* 0x000fe20008000000 */
[----:B------:R-:W-:Y:S01]  /*26d0*/  SEL R30, RZ, 0x1, P0 ;  /* 0x00000001ff1e7807 */ /* 0x000fe20000000000 */
[C-C-:B------:R-:W-:Y:S01]  /*26e0*/  IMAD R4, R5.reuse, 0x3800, R2.reuse ;  /* 0x0000380005047824 */ /* 0x140fe200078e0202 */
[----:B------:R-:W-:Y:S02]  /*26f0*/  ISETP.NE.AND P0, PT, R5, 0x5, PT ;  /* 0x000000050500780c */ /* 0x000fe40003f05270 */
[----:B------:R-:W-:Y:S01]  /*2700*/  LOP3.LUT R9, R15, R30, RZ, 0x3c, !PT ;  /* 0x0000001e0f097212 */ /* 0x000fe200078e3cff */
[----:B------:R2:W-:Y:S01]  /*2710*/  UTMALDG.2D [UR8], [UR16], desc[UR14] ;  /* 0x00000e08100075b4 */ /* 0x0005e20008009000 */
[----:B------:R-:W-:Y:S01]  /*2720*/  IMAD.MOV.U32 R15, RZ, RZ, 0x7800 ;  /* 0x00007800ff0f7424 */ /* 0x000fe200078e00ff */
[----:B------:R-:W-:Y:S02]  /*2730*/  SEL R7, R7, RZ, P0 ;  /* 0x000000ff07077207 */ /* 0x000fe40000000000 */
[----:B------:R-:W-:Y:S02]  /*2740*/  LOP3.LUT R29, R9, 0x1, RZ, 0x3c, !PT ;  /* 0x00000001091d7812 */ /* 0x000fe400078e3cff */
[----:B------:R-:W-:Y:S01]  /*2750*/  ISETP.NE.AND P0, PT, R7, RZ, PT ;  /* 0x000000ff0700720c */ /* 0x000fe20003f05270 */
[----:B------:R2:W-:Y:S01]  /*2760*/  UTMALDG.2D [UR4], [UR12], desc[UR14] ;  /* 0x00000e040c0075b4 */ /* 0x0005e20008009000 */
[----:B------:R3:W-:Y:S01]  /*2770*/  SYNCS.ARRIVE.TRANS64 RZ, [R28+URZ], R15 ;  /* 0x0000000f1cff79a7 */ /* 0x0007e200080000ff */
[----:B-1----:R-:W-:Y:S04]  /*2780*/  IMAD.U32 R27, R29, -0x80000000, RZ ;  /* 0x800000001d1b7824 */ /* 0x002fe800078e00ff */
[----:B------:R-:W1:Y:S01]  /*2790*/  SYNCS.PHASECHK.TRANS64.TRYWAIT P1, [R26+URZ+0x30], R27 ;  /* 0x0000301b1a0075a7 */ /* 0x000e6200080211ff */
[----:B---3--:R-:W-:Y:S01]  /*27a0*/  IMAD R28, R5, 0x4000, R2 ;  /* 0x00004000051c7824 */ /* 0x008fe200078e0202 */
[----:B-12---:R-:W-:Y:S06]  /*27b0*/  @!P1 BRA `(.L_x_39) ;  /* 0x00000040000c9947 */ /* 0x006fec0003800000 */
.L_x_97:
        /* <DEDUP_REMOVED lines=23> */
[----:B------:R-:W-:Y:S02]  /*2930*/  SEL R5, R5, RZ, P0 ;  /* 0x000000ff05057207 */ /* 0x000fe40000000000 */
[----:B------:R-:W-:Y:S02]  /*2940*/  LOP3.LUT R29, R9, 0x1, RZ, 0x3c, !PT ;  /* 0x00000001091d7812 */ /* 0x000fe400078e3cff */
[----:B------:R-:W-:Y:S01]  /*2950*/  ISETP.NE.AND P0, PT, R5, RZ, PT ;  /* 0x000000ff0500720c */ /* 0x000fe20003f05270 */
[----:B------:R2:W-:Y:S01]  /*2960*/  UTMALDG.2D [UR4], [UR12], desc[UR14] ;  /* 0x00000e040c0075b4 */ /* 0x0005e20008009000 */
[----:B------:R2:W-:Y:S01]  /*2970*/  SYNCS.ARRIVE.TRANS64 RZ, [R26+URZ], R15 ;  /* 0x0000000f1aff79a7 */ /* 0x0005e200080000ff */
[----:B------:R-:W-:Y:S02]  /*2980*/  IMAD.U32 R27, R29, -0x80000000, RZ ;  /* 0x800000001d1b7824 */ /* 0x000fe400078e00ff */
[----:B------:R-:W-:Y:S02]  /*2990*/  IMAD R29, R7, 0x4000, R2 ;  /* 0x00004000071d7824 */ /* 0x000fe400078e0202 */
[----:B------:R-:W3:Y:S02]  /*29a0*/  SYNCS.PHASECHK.TRANS64.TRYWAIT P1, [R28+URZ+0x30], R27 ;  /* 0x0000301b1c0075a7 */ /* 0x000ee400080211ff */
[----:B--23--:R-:W-:Y:S05]  /*29b0*/  @!P1 BRA `(.L_x_40) ;  /* 0x0000003c00a89947 */ /* 0x00cfea0003800000 */
.L_x_99:
        /* <DEDUP_REMOVED lines=9> */
[----:B-1----:R-:W-:Y:S01]  /*2a50*/  IMAD R26, R5, 0x8, R14 ;  /* 0x00000008051a7824 */ /* 0x002fe200078e020e */
        /* <DEDUP_REMOVED lines=8> */
[----:B------:R-:W-:Y:S02]  /*2ae0*/  SEL R30, RZ, 0x1, P0 ;  /* 0x00000001ff1e7807 */ /* 0x000fe40000000000 */
        /* <DEDUP_REMOVED lines=8> */
[----:B------:R-:W-:Y:S04]  /*2b70*/  IMAD.U32 R27, R29, -0x80000000, RZ ;  /* 0x800000001d1b7824 */ /* 0x000fe800078e00ff */
[----:B------:R-:W3:Y:S01]  /*2b80*/  SYNCS.PHASECHK.TRANS64.TRYWAIT P1, [R26+URZ+0x30], R27 ;  /* 0x0000301b1a0075a7 */ /* 0x000ee200080211ff */
[----:B--2---:R-:W-:Y:S01]  /*2b90*/  IMAD R28, R5, 0x4000, R2 ;  /* 0x00004000051c7824 */ /* 0x004fe200078e0202 */
[----:B-1-3--:R-:W-:Y:S06]  /*2ba0*/  @!P1 BRA `(.L_x_41) ;  /* 0x0000003c00449947 */ /* 0x00afec0003800000 */
.L_x_101:
[----:B------:R-:W-:Y:S01]  /*2bb0*/  R2UR UR12, R28 ;  /* 0x000000001c0c72ca */ /* 0x000fe200000e0000 */
[----:B------:R-:W-:Y:S01]  /*2bc0*/  IMAD R4, R5, 0x3800, R2 ;  /* 0x0000380005047824 */ /* 0x000fe200078e0202 */
[----:B------:R-:W-:Y:S01]  /*2bd0*/  SEL R30, RZ, 0x1, P0 ;  /* 0x00000001ff1e7807 */ /* 0x000fe20000000000 */
[----:B------:R-:W-:Y:S01]  /*2be0*/  IMAD R28, R7, 0x8, R14 ;  /* 0x00000008071c7824 */ /* 0x000fe200078e020e */
[----:B------:R-:W-:Y:S01]  /*2bf0*/  R2UR UR13, R26 ;  /* 0x000000001a0d72ca */ /* 0x000fe200000e0000 */
[----:B------:R-:W-:Y:S01]  /*2c00*/  UMOV UR24, 0x0 ;  /* 0x0000000000187882 */ /* 0x000fe20000000000 */
[----:B------:R-:W-:Y:S01]  /*2c10*/  LOP3.LUT R9, R9, R30, RZ, 0x3c, !PT ;  /* 0x0000001e09097212 */ /* 0x000fe200078e3cff */
[----:B------:R-:W-:Y:S01]  /*2c20*/  UMOV UR25, 0x10000000 ;  /* 0x1000000000197882 */ /* 0x000fe20000000000 */
[----:B------:R-:W-:Y:S01]  /*2c30*/  R2UR UR16, R4 ;  /* 0x00000000041072ca */ /* 0x000fe200000e0000 */
[----:B------:R-:W-:Y:S01]  /*2c40*/  UMOV UR14, 0x200 ;  /* 0x00000200000e7882 */ /* 0x000fe20000000000 */
[----:B------:R-:W-:Y:S01]  /*2c50*/  R2UR UR28, R18 ;  /* 0x00000000121c72ca */ /* 0x000fe200000e0000 */
[--C-:B------:R-:W-:Y:S01]  /*2c60*/  IMAD R29, R5, 0x200, R2.reuse ;  /* 0x00000200051d7824 */ /* 0x100fe200078e0202 */
[----:B------:R-:W-:Y:S01]  /*2c70*/  R2UR UR29, R19 ;  /* 0x00000000131d72ca */ /* 0x000fe200000e0000 */
[----:B------:R-:W-:Y:S01]  /*2c80*/  UIADD3 UR12, UPT, UPT, UR12, 0x4000, URZ ;  /* 0x000040000c0c7890 */ /* 0x000fe2000fffe0ff */
[----:B------:R-:W-:Y:S01]  /*2c90*/  R2UR UR15, R13 ;  /* 0x000000000d0f72ca */ /* 0x000fe200000e0000 */
[----:B------:R-:W-:Y:S01]  /*2ca0*/  UMOV UR18, 0x200 ;  /* 0x0000020000127882 */ /* 0x000fe20000000000 */
[----:B------:R-:W-:Y:S01]  /*2cb0*/  R2UR UR8, R29 ;  /* 0x000000001d0872ca */ /* 0x000fe200000e0000 */
[--C-:B------:R-:W-:Y:S01]  /*2cc0*/  IMAD R29, R5, 0x400, R2.reuse ;  /* 0x00000400051d7824 */ /* 0x100fe200078e0202 */
[----:B------:R-:W-:Y:S01]  /*2cd0*/  R2UR UR26, R16 ;  /* 0x00000000101a72ca */ /* 0x000fe200000e0000 */
[----:B------:R-:W-:Y:S01]  /*2ce0*/  UMOV UR17, UR13 ;  /* 0x0000000d00117c82 */ /* 0x000fe20008000000 */
[----:B------:R-:W-:Y:S01]  /*2cf0*/  R2UR UR27, R17 ;  /* 0x00000000111b72ca */ /* 0x000fe200000e0000 */
[----:B------:R-:W-:Y:S01]  /*2d00*/  UIADD3 UR16, UPT, UPT, UR16, 0x1c000, URZ ;  /* 0x0001c00010107890 */ /* 0x000fe2000fffe0ff */
[----:B------:R-:W-:Y:S01]  /*2d10*/  R2UR UR19, R3 ;  /* 0x00000000031372ca */ /* 0x000fe200000e0000 */
[----:B------:R-:W-:Y:S01]  /*2d20*/  UMOV UR11, 0x1 ;  /* 0x00000001000b7882 */ /* 0x000fe20000000000 */
[----:B------:R-:W-:Y:S01]  /*2d30*/  R2UR UR4, R29 ;  /* 0x000000001d0472ca */ /* 0x000fe200000e0000 */
[----:B------:R-:W-:Y:S01]  /*2d40*/  UMOV UR9, UR13 ;  /* 0x0000000d00097c82 */ /* 0x000fe20008000000 */
[----:B------:R-:W-:Y:S01]  /*2d50*/  R2UR UR22, R24 ;  /* 0x00000000181672ca */ /* 0x000fe200000e0000 */
[----:B------:R2:W-:Y:S01]  /*2d60*/  UTMALDG.2D [UR12], [UR28], desc[UR24] ;  /* 0x0000180c1c0075b4 */ /* 0x0005e20008009000 */
[----:B------:R-:W-:Y:S01]  /*2d70*/  R2UR UR23, R25 ;  /* 0x00000000191772ca */ /* 0x000fe200000e0000 */
[----:B------:R-:W-:Y:S01]  /*2d80*/  UIADD3 UR8, UPT, UPT, UR8, 0x31000, URZ ;  /* 0x0003100008087890 */ /* 0x000fe2000fffe0ff */
[----:B------:R-:W-:Y:S01]  /*2d90*/  R2UR UR20, R22 ;  /* 0x00000000161472ca */ /* 0x000fe200000e0000 */
[----:B------:R-:W-:Y:S01]  /*2da0*/  UMOV UR10, UR15 ;  /* 0x0000000f000a7c82 */ /* 0x000fe20008000000 */
[----:B------:R-:W-:Y:S01]  /*2db0*/  R2UR UR21, R23 ;  /* 0x00000000171572ca */ /* 0x000fe200000e0000 */
[----:B------:R-:W-:Y:S01]  /*2dc0*/  UMOV UR7, 0x1 ;  /* 0x0000000100077882 */ /* 0x000fe20000000000 */
[----:B------:R-:W-:Y:S01]  /*2dd0*/  R2UR UR6, R0 ;  /* 0x00000000000672ca */ /* 0x000fe200000e0000 */
[----:B------:R2:W-:Y:S01]  /*2de0*/  UTMALDG.2D [UR16], [UR26], desc[UR24] ;  /* 0x000018101a0075b4 */ /* 0x0005e20008009000 */
[----:B------:R-:W-:Y:S01]  /*2df0*/  UMOV UR5, UR13 ;  /* 0x0000000d00057c82 */ /* 0x000fe20008000000 */
[----:B------:R-:W-:Y:S01]  /*2e00*/  UIADD3 UR4, UPT, UPT, UR4, 0x31c00, URZ ;  /* 0x00031c0004047890 */ /* 0x000fe2000fffe0ff */
[----:B------:R-:W-:Y:S01]  /*2e10*/  LOP3.LUT R29, R9, 0x1, RZ, 0x3c, !PT ;  /* 0x00000001091d7812 */ /* 0x000fe200078e3cff */
[C---:B------:R-:W-:Y:S01]  /*2e20*/  VIADD R5, R7.reuse, 0x1 ;  /* 0x0000000107057836 */ /* 0x040fe20000000000 */
[C---:B------:R-:W-:Y:S01]  /*2e30*/  ISETP.NE.AND P0, PT, R7.reuse, 0x5, PT ;  /* 0x000000050700780c */ /* 0x040fe20003f05270 */
[--C-:B------:R-:W-:Y:S01]  /*2e40*/  IMAD R4, R7, 0x3800, R2.reuse ;  /* 0x0000380007047824 */ /* 0x100fe200078e0202 */
[----:B------:R2:W-:Y:S01]  /*2e50*/  UTMALDG.2D [UR8], [UR22], desc[UR24] ;  /* 0x00001808160075b4 */ /* 0x0005e20008009000 */
[----:B------:R-:W-:Y:S01]  /*2e60*/  IMAD.U32 R27, R29, -0x80000000, RZ ;  /* 0x800000001d1b7824 */ /* 0x000fe200078e00ff */
[----:B------:R-:W-:Y:S01]  /*2e70*/  SEL R5, R5, RZ, P0 ;  /* 0x000000ff05057207 */ /* 0x000fe20000000000 */
[----:B------:R-:W-:Y:S03]  /*2e80*/  IMAD R29, R7, 0x4000, R2 ;  /* 0x00004000071d7824 */ /* 0x000fe600078e0202 */
[----:B------:R-:W-:Y:S01]  /*2e90*/  ISETP.NE.AND P0, PT, R5, RZ, PT ;  /* 0x000000ff0500720c */ /* 0x000fe20003f05270 */
[----:B------:R2:W-:Y:S01]  /*2ea0*/  UTMALDG.2D [UR4], [UR20], desc[UR24] ;  /* 0x00001804140075b4 */ /* 0x0005e20008009000 */
[----:B------:R2:W-:Y:S01]  /*2eb0*/  SYNCS.ARRIVE.TRANS64 RZ, [R26+URZ], R21 ;  /* 0x000000151aff79a7 */ /* 0x0005e200080000ff */
[----:B------:R-:W3:Y:S02]  /*2ec0*/  SYNCS.PHASECHK.TRANS64.TRYWAIT P1, [R28+URZ+0x30], R27 ;  /* 0x0000301b1c0075a7 */ /* 0x000ee400080211ff */
[----:B--23--:R-:W-:Y:S08]  /*2ed0*/  @!P1 BRA `(.L_x_42) ;  /* 0x0000003800949947 */ /* 0x00cff00003800000 */
.L_x_103:
        /* <DEDUP_REMOVED lines=32> */
.L_x_105:
        /* <DEDUP_REMOVED lines=32> */
.L_x_107:
        /* <DEDUP_REMOVED lines=31> */
.L_x_109:
        /* <DEDUP_REMOVED lines=51> */
.L_x_111:
        /* <DEDUP_REMOVED lines=32> */
.L_x_113:
        /* <DEDUP_REMOVED lines=32> */
.L_x_115:
        /* <DEDUP_REMOVED lines=32> */
.L_x_117:
[----:B------:R-:W-:Y:S01]  /*3e00*/  R2UR UR20, R22 ;  /* 0x00000000161472ca */ /* 0x000fe200000e0000 */
[----:B------:R-:W-:Y:S01]  /*3e10*/  IMAD R22, R7, 0x8, R14 ;  /* 0x0000000807167824 */ /* 0x000fe200078e020e */
[----:B------:R-:W-:Y:S01]  /*3e20*/  R2UR UR21, R23 ;  /* 0x00000000171572ca */ /* 0x000fe200000e0000 */
[----:B------:R-:W-:Y:S01]  /*3e30*/  UMOV UR24, 0x0 ;  /* 0x0000000000187882 */ /* 0x000fe20000000000 */
[----:B------:R-:W-:Y:S01]  /*3e40*/  SEL R30, RZ, 0x1, P0 ;  /* 0x00000001ff1e7807 */ /* 0x000fe20000000000 */
[----:B------:R-:W-:Y:S01]  /*3e50*/  UMOV UR25, 0x10000000 ;  /* 0x1000000000197882 */ /* 0x000fe20000000000 */
[----:B------:R-:W-:Y:S01]  /*3e60*/  R2UR UR12, R28 ;  /* 0x000000001c0c72ca */ /* 0x000fe200000e0000 */
[----:B------:R-:W-:Y:S01]  /*3e70*/  UMOV UR14, 0x600 ;  /* 0x00000600000e7882 */ /* 0x000fe20000000000 */
[----:B------:R-:W-:Y:S01]  /*3e80*/  LOP3.LUT R27, R9, R30, RZ, 0x3c, !PT ;  /* 0x0000001e091b7212 */ /* 0x000fe200078e3cff */
[----:B------:R-:W-:Y:S01]  /*3e90*/  UMOV UR18, 0x600 ;  /* 0x0000060000127882 */ /* 0x000fe20000000000 */
[----:B------:R-:W-:Y:S01]  /*3ea0*/  R2UR UR16, R4 ;  /* 0x00000000041072ca */ /* 0x000fe200000e0000 */
[--C-:B------:R-:W-:Y:S01]  /*3eb0*/  IMAD R28, R5, 0x200, R2.reuse ;  /* 0x00000200051c7824 */ /* 0x100fe200078e0202 */
[----:B------:R-:W-:Y:S01]  /*3ec0*/  R2UR UR13, R26 ;  /* 0x000000001a0d72ca */ /* 0x000fe200000e0000 */
[----:B------:R-:W-:Y:S01]  /*3ed0*/  UMOV UR11, 0x3 ;  /* 0x00000003000b7882 */ /* 0x000fe20000000000 */
[----:B------:R-:W-:Y:S01]  /*3ee0*/  R2UR UR28, R18 ;  /* 0x00000000121c72ca */ /* 0x000fe200000e0000 */
[----:B------:R-:W-:Y:S01]  /*3ef0*/  UMOV UR7, 0x3 ;  /* 0x0000000300077882 */ /* 0x000fe20000000000 */
[----:B------:R-:W-:Y:S01]  /*3f00*/  R2UR UR29, R19 ;  /* 0x00000000131d72ca */ /* 0x000fe200000e0000 */
[--C-:B------:R-:W-:Y:S01]  /*3f10*/  IMAD R4, R7, 0x3800, R2.reuse ;  /* 0x0000380007047824 */ /* 0x100fe200078e0202 */
[----:B------:R-:W-:Y:S01]  /*3f20*/  R2UR UR15, R13 ;  /* 0x000000000d0f72ca */ /* 0x000fe200000e0000 */
[----:B------:R-:W-:Y:S01]  /*3f30*/  UIADD3 UR12, UPT, UPT, UR12, 0x4000, URZ ;  /* 0x000040000c0c7890 */ /* 0x000fe2000fffe0ff */
[----:B------:R-:W-:Y:S02]  /*3f40*/  R2UR UR8, R28 ;  /* 0x000000001c0872ca */ /* 0x000fe400000e0000 */
[----:B------:R-:W-:Y:S01]  /*3f50*/  R2UR UR26, R16 ;  /* 0x00000000101a72ca */ /* 0x000fe200000e0000 */
[----:B------:R-:W-:Y:S01]  /*3f60*/  UIADD3 UR16, UPT, UPT, UR16, 0x1c000, URZ ;  /* 0x0001c00010107890 */ /* 0x000fe2000fffe0ff */
[----:B------:R-:W-:Y:S01]  /*3f70*/  R2UR UR27, R17 ;  /* 0x00000000111b72ca */ /* 0x000fe200000e0000 */
[----:B------:R-:W-:Y:S01]  /*3f80*/  UMOV UR17, UR13 ;  /* 0x0000000d00117c82 */ /* 0x000fe20008000000 */
[----:B------:R-:W-:Y:S01]  /*3f90*/  R2UR UR19, R3 ;  /* 0x00000000031372ca */ /* 0x000fe200000e0000 */
[----:B------:R-:W-:Y:S01]  /*3fa0*/  UMOV UR9, UR13 ;  /* 0x0000000d00097c82 */ /* 0x000fe20008000000 */
[----:B------:R-:W-:Y:S01]  /*3fb0*/  R2UR UR22, R24 ;  /* 0x00000000181672ca */ /* 0x000fe200000e0000 */
[--C-:B------:R-:W-:Y:S01]  /*3fc0*/  IMAD R24, R5, 0x400, R2.reuse ;  /* 0x0000040005187824 */ /* 0x100fe200078e0202 */
[----:B------:R-:W-:Y:S01]  /*3fd0*/  R2UR UR23, R25 ;  /* 0x00000000191772ca */ /* 0x000fe200000e0000 */
[----:B------:R2:W-:Y:S01]  /*3fe0*/  UTMALDG.2D [UR12], [UR28], desc[UR24] ;  /* 0x0000180c1c0075b4 */ /* 0x0005e20008009000 */
[----:B------:R-:W-:Y:S01]  /*3ff0*/  R2UR UR6, R0 ;  /* 0x00000000000672ca */ /* 0x000fe200000e0000 */
[----:B------:R-:W-:Y:S01]  /*4000*/  UIADD3 UR8, UPT, UPT, UR8, 0x31000, URZ ;  /* 0x0003100008087890 */ /* 0x000fe2000fffe0ff */
[----:B------:R-:W-:Y:S01]  /*4010*/  R2UR UR4, R24 ;  /* 0x00000000180472ca */ /* 0x000fe200000e0000 */
[----:B------:R-:W-:Y:S01]  /*4020*/  UMOV UR10, UR15 ;  /* 0x0000000f000a7c82 */ /* 0x000fe20008000000 */
[----:B------:R-:W-:Y:S01]  /*4030*/  UMOV UR5, UR13 ;  /* 0x0000000d00057c82 */ /* 0x000fe20008000000 */
[----:B------:R-:W-:Y:S01]  /*4040*/  LOP3.LUT R23, R27, 0x1, RZ, 0x3c, !PT ;  /* 0x000000011b177812 */ /* 0x000fe200078e3cff */
[C---:B------:R-:W-:Y:S01]  /*4050*/  VIADD R5, R7.reuse, 0x1 ;  /* 0x0000000107057836 */ /* 0x040fe20000000000 */
[----:B------:R2:W-:Y:S01]  /*4060*/  UTMALDG.2D [UR16], [UR26], desc[UR24] ;  /* 0x000018101a0075b4 */ /* 0x0005e20008009000 */
[----:B------:R-:W-:Y:S02]  /*4070*/  ISETP.NE.AND P0, PT, R7, 0x5, PT ;  /* 0x000000050700780c */ /* 0x000fe40003f05270 */
[----:B------:R-:W-:Y:S02]  /*4080*/  IMAD.U32 R9, R23, -0x80000000, RZ ;  /* 0x8000000017097824 */ /* 0x000fe400078e00ff */
[----:B------:R-:W-:Y:S03]  /*4090*/  SEL R5, R5, RZ, P0 ;  /* 0x000000ff05057207 */ /* 0x000fe60000000000 */
[----:B------:R-:W-:Y:S01]  /*40a0*/  UIADD3 UR4, UPT, UPT, UR4, 0x31c00, URZ ;  /* 0x00031c0004047890 */ /* 0x000fe2000fffe0ff */
[----:B------:R2:W-:Y:S01]  /*40b0*/  UTMALDG.2D [UR8], [UR22], desc[UR24] ;  /* 0x00001808160075b4 */ /* 0x0005e20008009000 */
[----:B------:R-:W-:Y:S07]  /*40c0*/  ISETP.NE.AND P0, PT, R5, RZ, PT ;  /* 0x000000ff0500720c */ /* 0x000fee0003f05270 */
[----:B------:R2:W-:Y:S01]  /*40d0*/  UTMALDG.2D [UR4], [UR20], desc[UR24] ;  /* 0x00001804140075b4 */ /* 0x0005e20008009000 */
[----:B------:R3:W-:Y:S01]  /*40e0*/  SYNCS.ARRIVE.TRANS64 RZ, [R26+URZ], R21 ;  /* 0x000000151aff79a7 */ /* 0x0007e200080000ff */
[----:B------:R-:W4:Y:S01]  /*40f0*/  SYNCS.PHASECHK.TRANS64.TRYWAIT P1, [R22+URZ+0x30], R9 ;  /* 0x00003009160075a7 */ /* 0x000f2200080211ff */
[----:B---3--:R-:W-:Y:S01]  /*4100*/  IMAD R21, R7, 0x4000, R2 ;  /* 0x0000400007157824 */ /* 0x008fe200078e0202 */
[----:B--2-4-:R-:W-:Y:S06]  /*4110*/  @!P1 BRA `(.L_x_50) ;  /* 0x0000002800d49947 */ /* 0x014fec0003800000 */
.L_x_119:
        /* <DEDUP_REMOVED lines=18> */
[----:B-1----:R-:W-:Y:S01]  /*4240*/  SEL R26, RZ, 0x1, P0 ;  /* 0x00000001ff1a7807 */ /* 0x002fe20000000000 */
        /* <DEDUP_REMOVED lines=12> */
[----:B-1-3--:R-:W-:Y:S05]  /*4310*/  @!P1 BRA `(.L_x_51) ;  /* 0x0000002800709947 */ /* 0x00afea0003800000 */
.L_x_121:
        /* <DEDUP_REMOVED lines=11> */
[--C-:B------:R-:W-:Y:S01]  /*43d0*/  IMAD R0, R9, 0x3800, R2.reuse ;  /* 0x0000380009007824 */ /* 0x100fe200078e0202 */
[----:B------:R-:W-:Y:S01]  /*43e0*/  R2UR UR12, R16 ;  /* 0x00000000100c72ca */ /* 0x000fe200000e0000 */
[----:B------:R-:W-:Y:S01]  /*43f0*/  UIADD3 UR8, UPT, UPT, UR8, 0x4000, URZ ;  /* 0x0000400008087890 */ /* 0x000fe2000fffe0ff */
[----:B------:R-:W-:Y:S01]  /*4400*/  R2UR UR13, R17 ;  /* 0x00000000110d72ca */ /* 0x000fe200000e0000 */
[----:B------:R-:W-:Y:S01]  /*4410*/  UIADD3 UR4, UPT, UPT, UR4, 0x1c000, URZ ;  /* 0x0001c00004047890 */ /* 0x000fe2000fffe0ff */
[----:B------:R-:W-:Y:S01]  /*4420*/  R2UR UR7, R3 ;  /* 0x00000000030772ca */ /* 0x000fe200000e0000 */
[----:B------:R-:W-:Y:S01]  /*4430*/  UMOV UR5, UR9 ;  /* 0x0000000900057c82 */ /* 0x000fe20008000000 */
[----:B--2---:R-:W-:Y:S04]  /*4440*/  SEL R22, RZ, 0x1, P0 ;  /* 0x00000001ff167807 */ /* 0x004fe80000000000 */
[----:B------:R-:W-:Y:S01]  /*4450*/  LOP3.LUT R27, R27, R22, RZ, 0x3c, !PT ;  /* 0x000000161b1b7212 */ /* 0x000fe200078e3cff */
[----:B------:R2:W-:Y:S03]  /*4460*/  UTMALDG.2D [UR8], [UR16], desc[UR14] ;  /* 0x00000e08100075b4 */ /* 0x0005e60008009000 */
[----:B------:R-:W-:Y:S03]  /*4470*/  LOP3.LUT R7, R27, 0x1, RZ, 0x3c, !PT ;  /* 0x000000011b077812 */ /* 0x000fe600078e3cff */
[----:B------:R2:W-:Y:S01]  /*4480*/  UTMALDG.2D [UR4], [UR12], desc[UR14] ;  /* 0x00000e040c0075b4 */ /* 0x0005e20008009000 */
[----:B------:R2:W-:Y:S01]  /*4490*/  SYNCS.ARRIVE.TRANS64 RZ, [R24+URZ], R15 ;  /* 0x0000000f18ff79a7 */ /* 0x0005e200080000ff */
[----:B-1----:R-:W-:Y:S02]  /*44a0*/  IMAD.U32 R5, R7, -0x80000000, RZ ;  /* 0x8000000007057824 */ /* 0x002fe400078e00ff */
[----:B------:R-:W-:Y:S02]  /*44b0*/  IMAD R7, R9, 0x4000, R2 ;  /* 0x0000400009077824 */ /* 0x000fe400078e0202 */
[----:B------:R-:W1:Y:S02]  /*44c0*/  SYNCS.PHASECHK.TRANS64.TRYWAIT P0, [R4+URZ+0x30], R5 ;  /* 0x00003005040075a7 */ /* 0x000e6400080011ff */
[----:B-12---:R-:W-:Y:S05]  /*44d0*/  @!P0 BRA `(.L_x_52) ;  /* 0x00000028001c8947 */ /* 0x006fea0003800000 */
.L_x_123:
        /* <DEDUP_REMOVED lines=9> */
[----:B------:R-:W-:Y:S01]  /*4570*/  VIADD R7, R9, 0x1 ;  /* 0x0000000109077836 */ /* 0x000fe20000000000 */
[----:B------:R-:W-:Y:S01]  /*4580*/  R2UR UR9, R4 ;  /* 0x00000000040972ca */ /* 0x000fe200000e0000 */
[----:B------:R-:W-:Y:S01]  /*4590*/  VIADD R8, R8, 0x1 ;  /* 0x0000000108087836 */ /* 0x000fe20000000000 */
[----:B------:R-:W-:Y:S01]  /*45a0*/  R2UR UR12, R16 ;  /* 0x00000000100c72ca */ /* 0x000fe200000e0000 */
[----:B------:R-:W-:Y:S01]  /*45b0*/  UIADD3 UR8, UPT, UPT, UR8, 0x4000, URZ ;  /* 0x0000400008087890 */ /* 0x000fe2000fffe0ff */
[----:B------:R-:W-:Y:S01]  /*45c0*/  R2UR UR13, R17 ;  /* 0x00000000110d72ca */ /* 0x000fe200000e0000 */
[----:B------:R-:W-:Y:S01]  /*45d0*/  UIADD3 UR4, UPT, UPT, UR4, 0x1c000, URZ ;  /* 0x0001c00004047890 */ /* 0x000fe2000fffe0ff */
[----:B------:R-:W-:Y:S02]  /*45e0*/  R2UR UR7, R3 ;  /* 0x00000000030772ca */ /* 0x000fe400000e0000 */
[----:B------:R-:W-:Y:S04]  /*45f0*/  ISETP.NE.AND P0, PT, R9, 0x5, PT ;  /* 0x000000050900780c */ /* 0x000fe80003f05270 */
[----:B------:R-:W-:Y:S01]  /*4600*/  SEL R7, R7, RZ, P0 ;  /* 0x000000ff07077207 */ /* 0x000fe20000000000 */
[----:B------:R2:W-:Y:S01]  /*4610*/  UTMALDG.2D [UR8], [UR16], desc[UR14] ;  /* 0x00000e08100075b4 */ /* 0x0005e20008009000 */
[----:B------:R-:W-:Y:S01]  /*4620*/  UMOV UR5, UR9 ;  /* 0x0000000900057c82 */ /* 0x000fe20008000000 */
[----:B------:R-:W-:Y:S02]  /*4630*/  ISETP.NE.AND P0, PT, R8, 0x1, PT ;  /* 0x000000010800780c */ /* 0x000fe40003f05270 */
[----:B------:R-:W-:Y:S02]  /*4640*/  ISETP.NE.AND P1, PT, R7, RZ, PT ;  /* 0x000000ff0700720c */ /* 0x000fe40003f25270 */
[----:B------:R2:W-:Y:S01]  /*4650*/  UTMALDG.2D [UR4], [UR12], desc[UR14] ;  /* 0x00000e040c0075b4 */ /* 0x0005e20008009000 */
[----:B------:R3:W-:Y:S02]  /*4660*/  SYNCS.ARRIVE.TRANS64 RZ, [R4+URZ], R15 ;  /* 0x0000000f04ff79a7 */ /* 0x0007e400080000ff */
[----:B-1-3--:R-:W-:Y:S04]  /*4670*/  SEL R4, RZ, 0x1, P1 ;  /* 0x00000001ff047807 */ /* 0x00afe80000800000 */
[----:B------:R-:W-:Y:S02]  /*4680*/  LOP3.LUT R3, R27, R4, RZ, 0x3c, !PT ;  /* 0x000000041b037212 */ /* 0x000fe400078e3cff */
[----:B--2---:R-:W-:Y:S05]  /*4690*/  @!P0 EXIT ;  /* 0x000000000000894d */ /* 0x004fea0003800000 */
[----:B------:R-:W-:Y:S02]  /*46a0*/  IADD3 R12, PT, PT, R12, 0x92, RZ ;  /* 0x000000920c0c7810 */ /* 0x000fe40007ffe0ff */
[----:B------:R-:W-:Y:S01]  /*46b0*/  IADD3 R6, PT, PT, R6, 0x92, RZ ;  /* 0x0000009206067810 */ /* 0x000fe20007ffe0ff */
[----:B------:R-:W-:Y:S06]  /*46c0*/  BRA `(.L_x_53) ;  /* 0xffffffd800507947 */ /* 0x000fec000383ffff */
.L_x_23:
[----:B------:R-:W-:-:S04]  /*46d0*/  LOP3.LUT R2, R21, 0xfffffffc, RZ, 0xc0, !PT ;  /* 0xfffffffc15027812 */ /* 0x000fc800078ec0ff */
[----:B------:R-:W-:-:S13]  /*46e0*/  ISETP.NE.AND P0, PT, R2, 0x4, PT ;  /* 0x000000040200780c */ /* 0x000fda0003f05270 */
[----:B-1----:R-:W-:Y:S05]  /*46f0*/  @P0 EXIT ;  /* 0x000000000000094d */ /* 0x002fea0003800000 */
[----:B------:R-:W1:Y:S01]  /*4700*/  S2R R2, SR_CgaCtaId ;  /* 0x0000000000027919 */ /* 0x000e620000008800 */
[----:B------:R-:W-:-:S04]  /*4710*/  MOV R5, 0x400 ;  /* 0x0000040000057802 */ /* 0x000fc80000000f00 */
[----:B-1----:R-:W-:-:S05]  /*4720*/  LEA R2, R2, R5, 0x18 ;  /* 0x0000000502027211 */ /* 0x002fca00078ec0ff */
[----:B------:R-:W1:Y:S02]  /*4730*/  LDS R4, [R2+0x334b0] ;  /* 0x0334b00002047984 */ /* 0x000e640000000800 */
[----:B-1----:R-:W-:-:S13]  /*4740*/  ISETP.NE.AND P0, PT, R4, RZ, PT ;  /* 0x000000ff0400720c */ /* 0x002fda0003f05270 */
[----:B------:R-:W-:Y:S05]  /*4750*/  @!P0 BRA `(.L_x_54) ;  /* 0x0000000000048947 */ /* 0x000fea0003800000 */
[----:B------:R-:W-:Y:S05]  /*4760*/  BPT.TRAP 0x1 ;  /* 0x000000040000795c */ /* 0x000fea0000300000 */
.L_x_54:
[----:B------:R-:W1:Y:S01]  /*4770*/  S2UR UR4, SR_CTAID.X ;  /* 0x00000000000479c3 */ /* 0x000e620000002500 */
[----:B------:R-:W-:Y:S02]  /*4780*/  IADD3 R21, PT, PT, R21, -0x4, RZ ;  /* 0xfffffffc15157810 */ /* 0x000fe40007ffe0ff */
[----:B-1----:R-:W-:-:S13]  /*4790*/  ISETP.LE.U32.AND P0, PT, R3, UR4, PT ;  /* 0x0000000403007c0c */ /* 0x002fda000bf03070 */
[----:B------:R-:W-:Y:S05]  /*47a0*/  @P0 BRA `(.L_x_55) ;  /* 0x0000001800bc0947 */ /* 0x000fea0003800000 */
[----:B------:R-:W-:Y:S01]  /*47b0*/  IMAD.U32 R31, RZ, RZ, UR4 ;  /* 0x00000004ff1f7e24 */ /* 0x000fe2000f8e00ff */
[----:B------:R-:W-:Y:S01]  /*47c0*/  MOV R22, 0xffffffff ;  /* 0xffffffff00167802 */ /* 0x000fe20000000f00 */
[----:B------:R-:W-:Y:S02]  /*47d0*/  IMAD.SHL.U32 R0, R0, 0x4, RZ ;  /* 0x0000000400007824 */ /* 0x000fe400078e00ff */
[----:B------:R-:W-:Y:S01]  /*47e0*/  IMAD.SHL.U32 R32, R21, 0x800, RZ ;  /* 0x0000080015207824 */ /* 0x000fe200078e00ff */
[----:B------:R-:W-:Y:S01]  /*47f0*/  LOP3.LUT R24, RZ, R31, RZ, 0x33, !PT ;  /* 0x0000001fff187212 */ /* 0x000fe200078e33ff */
[C---:B------:R-:W-:Y:S01]  /*4800*/  VIADD R28, R0.reuse, 0x1 ;  /* 0x00000001001c7836 */ /* 0x040fe20000000000 */
[----:B------:R-:W-:Y:S01]  /*4810*/  SHF.R.U32.HI R30, RZ, 0x3, R0 ;  /* 0x00000003ff1e7819 */ /* 0x000fe20000011600 */
[C---:B------:R-:W-:Y:S01]  /*4820*/  VIADD R4, R0.reuse, 0x2 ;  /* 0x0000000200047836 */ /* 0x040fe20000000000 */
[----:B------:R-:W-:Y:S01]  /*4830*/  IADD3 R26, PT, PT, R0, 0x3, RZ ;  /* 0x00000003001a7810 */ /* 0x000fe20007ffe0ff */
[----:B------:R-:W-:Y:S01]  /*4840*/  IMAD.IADD R24, R3, 0x1, R24 ;  /* 0x0000000103187824 */ /* 0x000fe200078e0218 */
[----:B------:R-:W-:Y:S01]  /*4850*/  LOP3.LUT R3, R30, 0x3, RZ, 0xc0, !PT ;  /* 0x000000031e037812 */ /* 0x000fe200078ec0ff */
[----:B------:R-:W-:Y:S01]  /*4860*/  IMAD.MOV.U32 R23, RZ, RZ, RZ ;  /* 0x000000ffff177224 */ /* 0x000fe200078e00ff */
[----:B------:R-:W-:-:S02]  /*4870*/  PRMT R25, R31, 0x7610, R25 ;  /* 0x000076101f197816 */ /* 0x000fc40000000019 */
[----:B------:R-:W-:Y:S02]  /*4880*/  SHF.R.U32.HI R24, RZ, 0x1, R24 ;  /* 0x00000001ff187819 */ /* 0x000fe40000011618 */
[C---:B------:R-:W-:Y:S02]  /*4890*/  LOP3.LUT R28, R3.reuse, 0x5, R28, 0x78, !PT ;  /* 0x00000005031c7812 */ /* 0x040fe400078e781c */
[C---:B------:R-:W-:Y:S01]  /*48a0*/  LOP3.LUT R27, R3.reuse, 0x6, R4, 0x78, !PT ;  /* 0x00000006031b7812 */ /* 0x040fe200078e7804 */
[----:B------:R-:W-:Y:S01]  /*48b0*/  IMAD.HI.U32 R24, R24, -0x1f8fc7e3, RZ ;  /* 0xe070381d18187827 */ /* 0x000fe200078e00ff */
[C---:B------:R-:W-:Y:S02]  /*48c0*/  LOP3.LUT R29, R3.reuse, 0x4, R0, 0xf8, !PT ;  /* 0x00000004031d7812 */ /* 0x040fe400078ef800 */
[----:B------:R-:W-:Y:S02]  /*48d0*/  LOP3.LUT R26, R3, 0x7, R26, 0x78, !PT ;  /* 0x00000007031a7812 */ /* 0x000fe400078e781a */
[----:B------:R-:W-:-:S05]  /*48e0*/  SHF.R.U32.HI R24, RZ, 0x6, R24 ;  /* 0x00000006ff187819 */ /* 0x000fca0000011618 */
[----:B------:R-:W-:-:S07]  /*48f0*/  IMAD.MOV R24, RZ, RZ, -R24 ;  /* 0x000000ffff187224 */ /* 0x000fce00078e0a18 */
.L_x_78:
[----:B------:R-:W-:Y:S01]  /*4900*/  VIADD R22, R22, 0x1 ;  /* 0x0000000116167836 */ /* 0x000fe20000000000 */
[----:B------:R-:W-:Y:S05]  /*4910*/  YIELD ;  /* 0x0000000000007946 */ /* 0x000fea0003800000 */
[----:B--2---:R-:W-:Y:S01]  /*4920*/  IMAD.SHL.U32 R3, R22, 0x8, RZ ;  /* 0x0000000816037824 */ /* 0x004fe200078e00ff */
[----:B------:R-:W-:Y:S01]  /*4930*/  SHF.R.U32.HI R4, RZ, 0x1, R22 ;  /* 0x00000001ff047819 */ /* 0x000fe20000011616 */
[----:B------:R-:W-:Y:S01]  /*4940*/  VIADD R24, R24, 0x1 ;  /* 0x0000000118187836 */ /* 0x000fe20000000000 */
[----:B------:R-:W-:Y:S02]  /*4950*/  SHF.R.U32.HI R35, RZ, 0x5, R31 ;  /* 0x00000005ff237819 */ /* 0x000fe4000001161f */
[----:B------:R-:W-:-:S02]  /*4960*/  LOP3.LUT R3, R3, 0x8, RZ, 0xc0, !PT ;  /* 0x0000000803037812 */ /* 0x000fc400078ec0ff */
[----:B------:R-:W-:Y:S02]  /*4970*/  LOP3.LUT R4, R4, 0x1, RZ, 0xc0, !PT ;  /* 0x0000000104047812 */ /* 0x000fe400078ec0ff */
[----:B------:R-:W-:Y:S01]  /*4980*/  ISETP.NE.AND P1, PT, R21, RZ, PT ;  /* 0x000000ff1500720c */ /* 0x000fe20003f25270 */
[----:B------:R-:W-:Y:S01]  /*4990*/  IMAD.IADD R3, R2, 0x1, R3 ;  /* 0x0000000102037824 */ /* 0x000fe200078e0203 */
[----:B------:R-:W-:Y:S01]  /*49a0*/  ISETP.NE.AND P0, PT, R24, 0x1, PT ;  /* 0x000000011800780c */ /* 0x000fe20003f05270 */
[----:B------:R-:W-:Y:S01]  /*49b0*/  IMAD.U32 R4, R4, -0x80000000, RZ ;  /* 0x8000000004047824 */ /* 0x000fe200078e00ff */
[----:B------:R-:W-:-:S03]  /*49c0*/  LOP3.LUT R35, R35, 0x7fffff0, RZ, 0xc0, !PT ;  /* 0x07fffff023237812 */ /* 0x000fc600078ec0ff */
[----:B------:R-:W1:Y:S02]  /*49d0*/  SYNCS.PHASECHK.TRANS64.TRYWAIT P2, [R3+URZ+0x33490], R4 ;  /* 0x03349004030075a7 */ /* 0x000e6400080411ff */
[----:B-1----:R-:W-:Y:S06]  /*49e0*/  @!P2 BRA `(.L_x_56) ;  /* 0x0000002000f4a947 */ /* 0x002fec0003800000 */
.L_x_125:
[----:B------:R-:W-:Y:S01]  /*49f0*/  NOP ;  /* 0x0000000000007918 */ /* 0x000fe20000000000 */
[----:B------:R-:W-:Y:S02]  /*4a00*/  LOP3.LUT R34, R25, 0x1ff, RZ, 0xc0, !PT ;  /* 0x000001ff19227812 */ /* 0x000fe400078ec0ff */
[----:B------:R-:W-:Y:S02]  /*4a10*/  LOP3.LUT R6, R22, 0x1, RZ, 0xc0, !PT ;  /* 0x0000000116067812 */ /* 0x000fe400078ec0ff */
[----:B------:R-:W-:Y:S01]  /*4a20*/  VIADDMNMX.U32 R39, R20, -R35, 0x10, PT ;  /* 0x0000001014277446 */ /* 0x000fe20003800823 */
[----:B------:R-:W-:Y:S05]  /*4a30*/  @P1 BRA `(.L_x_57) ;  /* 0x0000000000041947 */ /* 0x000fea0003800000 */
[----:B------:R-:W-:-:S04]  /*4a40*/  DEPBAR.LE SB0, 0x1 ;  /* 0x000080400000791a */ /* 0x000fc80000000000 */
.L_x_57:
[----:B------:R-:W-:Y:S02]  /*4a50*/  MOV R4, 0x4a70 ;  /* 0x00004a7000047802 */ /* 0x000fe40000000f00 */
[----:B-1----:R-:W-:Y:S05]  /*4a60*/  CALL.REL.NOINC `($__internal_3_$__cuda_sm20_div_u16) ;  /* 0x0000002400107944 */ /* 0x002fea0003c00000 */
[----:B------:R-:W-:Y:S05]  /*4a70*/  WARPSYNC.ALL ;  /* 0x0000000000007948 */ /* 0x000fea0003800000 */
[----:B------:R-:W-:Y:S01]  /*4a80*/  NOP ;  /* 0x0000000000007918 */ /* 0x000fe20000000000 */
[----:B------:R-:W-:Y:S02]  /*4a90*/  ISETP.NE.AND P1, PT, R21, RZ, PT ;  /* 0x000000ff1500720c */ /* 0x000fe40003f25270 */
[----:B------:R-:W-:Y:S01]  /*4aa0*/  R2UR UR7, R6 ;  /* 0x00000000060772ca */ /* 0x000fe200000e0000 */
[----:B------:R-:W-:Y:S01]  /*4ab0*/  BAR.SYNC.DEFER_BLOCKING 0x8, 0x80 ;  /* 0x0202000000007b1d */ /* 0x000fe20000010000 */
[----:B------:R-:W-:Y:S01]  /*4ac0*/  IMAD R33, R23, 0x2000, R32 ;  /* 0x0000200017217824 */ /* 0x000fe200078e0220 */
[----:B------:R-:W-:-:S02]  /*4ad0*/  PRMT R40, R0, 0x9910, RZ ;  /* 0x0000991000287816 */ /* 0x000fc400000000ff */
[----:B------:R-:W-:Y:S01]  /*4ae0*/  LOP3.LUT R0, R0, 0xffff, RZ, 0xc0, !PT ;  /* 0x0000ffff00007812 */ /* 0x000fe200078ec0ff */
[----:B------:R-:W-:-:S04]  /*4af0*/  IMAD R33, R30, 0x80, R33 ;  /* 0x000000801e217824 */ /* 0x000fc800078e0221 */
[----:B------:R-:W-:Y:S02]  /*4b00*/  IMAD R37, R29, 0x10, R33 ;  /* 0x000000101d257824 */ /* 0x000fe400078e0221 */
[----:B------:R-:W-:Y:S01]  /*4b10*/  IMAD R0, R0, 0xe0, RZ ;  /* 0x000000e000007824 */ /* 0x000fe200078e02ff */
[----:B------:R-:W-:-:S09]  /*4b20*/  UIMAD UR7, UR7, 0xe0, URZ ;  /* 0x000000e0070778a4 */ /* 0x000fd2000f8e02ff */
[----:B------:R-:W1:Y:S01]  /*4b30*/  LDTM.x8 R12, tmem[UR7] ;  /* 0x00000007000c79ee */ /* 0x000e6200081c0000 */
[----:B------:R-:W-:Y:S01]  /*4b40*/  NOP ;  /* 0x0000000000007918 */ /* 0x000fe20000000000 */
[----:B-1----:R-:W1:Y:S01]  /*4b50*/  LDTM.x8 R4, tmem[UR7+0x8] ;  /* 0x00000807000479ee */ /* 0x002e6200081c0000 */
[----:B------:R-:W-:Y:S02]  /*4b60*/  F2FP.BF16.F32.PACK_AB R12, R13, R12 ;  /* 0x0000000c0d0c723e */ /* 0x000fe400000010ff */
[----:B------:R-:W-:Y:S02]  /*4b70*/  F2FP.BF16.F32.PACK_AB R13, R15, R14 ;  /* 0x0000000e0f0d723e */ /* 0x000fe400000010ff */
[----:B------:R-:W-:Y:S01]  /*4b80*/  F2FP.BF16.F32.PACK_AB R14, R17, R16 ;  /* 0x00000010110e723e */ /* 0x000fe200000010ff */
[----:B------:R-:W-:Y:S01]  /*4b90*/  IMAD.IADD R16, R2, 0x1, R37 ;  /* 0x0000000102107824 */ /* 0x000fe200078e0225 */
[----:B------:R-:W-:Y:S02]  /*4ba0*/  F2FP.BF16.F32.PACK_AB R15, R19, R18 ;  /* 0x00000012130f723e */ /* 0x000fe400000010ff */
[----:B-1----:R-:W-:Y:S01]  /*4bb0*/  F2FP.BF16.F32.PACK_AB R37, R7, R6 ;  /* 0x000000060725723e */ /* 0x002fe200000010ff */
[----:B------:R-:W-:Y:S01]  /*4bc0*/  IMAD R7, R28, 0x10, R33 ;  /* 0x000000101c077824 */ /* 0x000fe200078e0221 */
[----:B------:R-:W-:Y:S01]  /*4bd0*/  F2FP.BF16.F32.PACK_AB R36, R5, R4 ;  /* 0x000000040524723e */ /* 0x000fe200000010ff */
[----:B------:R1:W-:Y:S01]  /*4be0*/  STS.128 [R16], R12 ;  /* 0x0000000c10007388 */ /* 0x0003e20000000c00 */
[----:B------:R-:W-:Y:S01]  /*4bf0*/  PRMT R5, R39, 0x9910, RZ ;  /* 0x0000991027057816 */ /* 0x000fe200000000ff */
[----:B------:R-:W-:Y:S01]  /*4c00*/  IMAD.IADD R42, R2, 0x1, R7 ;  /* 0x00000001022a7824 */ /* 0x000fe200078e0207 */
[----:B------:R-:W-:Y:S01]  /*4c10*/  F2FP.BF16.F32.PACK_AB R38, R9, R8 ;  /* 0x000000080926723e */ /* 0x000fe200000010ff */
[----:B------:R-:W-:Y:S01]  /*4c20*/  NOP ;  /* 0x0000000000007918 */ /* 0x000fe20000000000 */
[----:B------:R-:W-:Y:S01]  /*4c30*/  F2FP.BF16.F32.PACK_AB R39, R11, R10 ;  /* 0x0000000a0b27723e */ /* 0x000fe200000010ff */
[----:B------:R-:W-:-:S04]  /*4c40*/  IMAD R40, R40, R5, RZ ;  /* 0x0000000528287224 */ /* 0x000fc800078e02ff */
[----:B------:R2:W-:Y:S01]  /*4c50*/  STS.128 [R42], R36 ;  /* 0x000000242a007388 */ /* 0x0005e20000000c00 */
[----:B------:R-:W-:-:S05]  /*4c60*/  IMAD.MOV R40, RZ, RZ, -R40 ;  /* 0x000000ffff287224 */ /* 0x000fca00078e0a28 */
[----:B------:R-:W-:-:S05]  /*4c70*/  PRMT R41, R40, 0x7710, RZ ;  /* 0x0000771028297816 */ /* 0x000fca00000000ff */
[----:B------:R-:W-:-:S05]  /*4c80*/  IMAD.IADD R34, R34, 0x1, R41 ;  /* 0x0000000122227824 */ /* 0x000fca00078e0229 */
[----:B------:R-:W-:Y:S01]  /*4c90*/  LOP3.LUT R34, R34, 0xffff, RZ, 0xc0, !PT ;  /* 0x0000ffff22227812 */ /* 0x000fe200078ec0ff */
[----:B-1----:R-:W1:Y:S01]  /*4ca0*/  LDTM.x8 R12, tmem[UR7+0x10] ;  /* 0x00001007000c79ee */ /* 0x002e6200081c0000 */
[----:B------:R-:W-:Y:S01]  /*4cb0*/  NOP ;  /* 0x0000000000007918 */ /* 0x000fe20000000000 */
[----:B-1----:R-:W1:Y:S02]  /*4cc0*/  LDTM.x8 R4, tmem[UR7+0x18] ;  /* 0x00001807000479ee */ /* 0x002e6400081c0000 */
[----:B------:R-:W-:Y:S01]  /*4cd0*/  IMAD.IADD R35, R35, 0x1, R34 ;  /* 0x0000000123237824 */ /* 0x000fe200078e0222 */
[----:B------:R-:W-:Y:S02]  /*4ce0*/  F2FP.BF16.F32.PACK_AB R12, R13, R12 ;  /* 0x0000000c0d0c723e */ /* 0x000fe400000010ff */
[----:B------:R-:W-:Y:S02]  /*4cf0*/  F2FP.BF16.F32.PACK_AB R13, R15, R14 ;  /* 0x0000000e0f0d723e */ /* 0x000fe400000010ff */
[----:B------:R-:W-:Y:S01]  /*4d00*/  F2FP.BF16.F32.PACK_AB R14, R17, R16 ;  /* 0x00000010110e723e */ /* 0x000fe200000010ff */
[--C-:B------:R-:W-:Y:S01]  /*4d10*/  IMAD R17, R27, 0x10, R33.reuse ;  /* 0x000000101b117824 */ /* 0x100fe200078e0221 */
[----:B-1----:R-:W-:Y:S01]  /*4d20*/  F2FP.BF16.F32.PACK_AB R4, R5, R4 ;  /* 0x000000040504723e */ /* 0x002fe200000010ff */
[----:B------:R-:W-:Y:S01]  /*4d30*/  IMAD R33, R26, 0x10, R33 ;  /* 0x000000101a217824 */ /* 0x000fe200078e0221 */
[----:B------:R-:W-:Y:S01]  /*4d40*/  F2FP.BF16.F32.PACK_AB R15, R19, R18 ;  /* 0x00000012130f723e */ /* 0x000fe200000010ff */
[----:B------:R-:W-:Y:S01]  /*4d50*/  IMAD.IADD R17, R2, 0x1, R17 ;  /* 0x0000000102117824 */ /* 0x000fe200078e0211 */
[----:B------:R-:W-:-:S02]  /*4d60*/  F2FP.BF16.F32.PACK_AB R5, R7, R6 ;  /* 0x000000060705723e */ /* 0x000fc400000010ff */
[----:B------:R-:W-:Y:S01]  /*4d70*/  F2FP.BF16.F32.PACK_AB R6, R9, R8 ;  /* 0x000000080906723e */ /* 0x000fe200000010ff */
[----:B------:R-:W-:Y:S01]  /*4d80*/  IMAD.IADD R8, R2, 0x1, R33 ;  /* 0x0000000102087824 */ /* 0x000fe200078e0221 */
[----:B------:R-:W-:Y:S01]  /*4d90*/  F2FP.BF16.F32.PACK_AB R7, R11, R10 ;  /* 0x0000000a0b07723e */ /* 0x000fe200000010ff */
[----:B------:R2:W-:Y:S01]  /*4da0*/  STS.128 [R17], R12 ;  /* 0x0000000c11007388 */ /* 0x0005e20000000c00 */
[----:B------:R-:W-:Y:S01]  /*4db0*/  NOP ;  /* 0x0000000000007918 */ /* 0x000fe20000000000 */
[----:B------:R-:W-:Y:S02]  /*4dc0*/  IMAD.SHL.U32 R33, R35, 0x80, RZ ;  /* 0x0000008023217824 */ /* 0x000fe400078e00ff */
[----:B------:R2:W-:Y:S01]  /*4dd0*/  STS.128 [R8], R4 ;  /* 0x0000000408007388 */ /* 0x0005e20000000c00 */
[----:B------:R1:W-:Y:S06]  /*4de0*/  MEMBAR.ALL.CTA ;  /* 0x0000000000007992 */ /* 0x0003ec0000008000 */
[----:B-1----:R-:W1:Y:S02]  /*4df0*/  FENCE.VIEW.ASYNC.S ;  /* 0x00000000000073c6 */ /* 0x002e640000000000 */
[----:B-1----:R-:W-:Y:S06]  /*4e00*/  BAR.SYNC.DEFER_BLOCKING 0x8, 0x80 ;  /* 0x0202000000007b1d */ /* 0x002fec0000010000 */
[----:B------:R-:W-:Y:S05]  /*4e10*/  @P1 BRA `(.L_x_58) ;  /* 0x0000000000381947 */ /* 0x000fea0003800000 */
[----:B------:R-:W-:Y:S01]  /*4e20*/  ELECT P2, URZ, PT ;  /* 0x0000000000ff782f */ /* 0x000fe20003840000 */
[----:B------:R-:W-:-:S12]  /*4e30*/  BSSY.RECONVERGENT B0, `(.L_x_58) ;  /* 0x000000c000007945 */ /* 0x000fd80003800200 */
[----:B------:R-:W-:Y:S05]  /*4e40*/  @!P2 BRA `(.L_x_59) ;  /* 0x000000000028a947 */ /* 0x000fea0003800000 */
[----:B------:R-:W1:Y:S01]  /*4e50*/  LDCU.64 UR8, c[0x0][0x348] ;  /* 0x00006900ff0877ac */ /* 0x000e620008000a00 */
[----:B------:R-:W-:Y:S02]  /*4e60*/  R2UR UR10, R23 ;  /* 0x00000000170a72ca */ /* 0x000fe400000e0000 */
[----:B------:R-:W-:Y:S02]  /*4e70*/  R2UR UR4, R2 ;  /* 0x00000000020472ca */ /* 0x000fe400000e0000 */
[----:B------:R-:W-:Y:S02]  /*4e80*/  R2UR UR5, R0 ;  /* 0x00000000000572ca */ /* 0x000fe400000e0000 */
[----:B------:R-:W-:-:S09]  /*4e90*/  R2UR UR6, R33 ;  /* 0x00000000210672ca */ /* 0x000fd200000e0000 */
[----:B------:R-:W-:Y:S02]  /*4ea0*/  ULEA UR4, UR10, UR4, 0xd ;  /* 0x000000040a047291 */ /* 0x000fe4000f8e68ff */
[----:B-1----:R-:W-:-:S04]  /*4eb0*/  UIADD3 UR8, UP0, UPT, UR8, 0x240, URZ ;  /* 0x0000024008087890 */ /* 0x002fc8000ff1e0ff */
[----:B------:R-:W-:-:S09]  /*4ec0*/  UIADD3.X UR9, UPT, UPT, URZ, UR9, URZ, UP0, !UPT ;  /* 0x00000009ff097290 */ /* 0x000fd200087fe4ff */
[----:B------:R1:W-:Y:S02]  /*4ed0*/  UTMASTG.2D [UR4], [UR8] ;  /* 0x00000004080073b5 */ /* 0x0003e40008008000 */
[----:B-1----:R0:W-:Y:S02]  /*4ee0*/  UTMACMDFLUSH ;  /* 0x00000000000079b7 */ /* 0x0021e40000000000 */
.L_x_59:
[----:B------:R-:W-:Y:S05]  /*4ef0*/  BSYNC.RECONVERGENT B0 ;  /* 0x0000000000007941 */ /* 0x000fea0003800200 */
.L_x_58:
[----:B------:R-:W-:Y:S05]  /*4f00*/  @P1 BRA `(.L_x_60) ;  /* 0x0000000000041947 */ /* 0x000fea0003800000 */
[----:B------:R-:W-:-:S04]  /*4f10*/  DEPBAR.LE SB0, 0x1 ;  /* 0x000080400000791a */ /* 0x000fc80000000000 */
.L_x_60:
[----:B------:R-:W-:Y:S01]  /*4f20*/  BAR.SYNC.DEFER_BLOCKING 0x8, 0x80 ;  /* 0x0202000000007b1d */ /* 0x000fe20000010000 */
[----:B------:R-:W-:-:S04]  /*4f30*/  LOP3.LUT R53, R23, 0x1, RZ, 0xc0, !PT ;  /* 0x0000000117357812 */ /* 0x000fc800078ec0ff */
[----:B------:R-:W-:Y:S01]  /*4f40*/  LOP3.LUT R23, R53, 0x1, RZ, 0x3c, !PT ;  /* 0x0000000135177812 */ /* 0x000fe200078e3cff */
[----:B--2---:R-:W1:Y:S04]  /*4f50*/  LDTM.x8 R12, tmem[UR7+0x20] ;  /* 0x00002007000c79ee */ /* 0x004e6800081c0000 */
[C---:B------:R-:W-:Y:S02]  /*4f60*/  IMAD R35, R23.reuse, 0x2000, R32 ;  /* 0x0000200017237824 */ /* 0x040fe400078e0220 */
[----:B------:R-:W-:Y:S02]  /*4f70*/  IMAD R50, R23, 0x2000, R2 ;  /* 0x0000200017327824 */ /* 0x000fe400078e0202 */
[----:B------:R-:W-:-:S04]  /*4f80*/  IMAD R34, R30, 0x80, R35 ;  /* 0x000000801e227824 */ /* 0x000fc800078e0223 */
[--C-:B------:R-:W-:Y:S02]  /*4f90*/  IMAD R37, R29, 0x10, R34.reuse ;  /* 0x000000101d257824 */ /* 0x100fe400078e0222 */
[--C-:B------:R-:W-:Y:S02]  /*4fa0*/  IMAD R35, R28, 0x10, R34.reuse ;  /* 0x000000101c237824 */ /* 0x100fe400078e0222 */
[C---:B------:R-:W-:Y:S01]  /*4fb0*/  IMAD.IADD R37, R2.reuse, 0x1, R37 ;  /* 0x0000000102257824 */ /* 0x040fe200078e0225 */
[----:B------:R-:W-:Y:S01]  /*4fc0*/  NOP ;  /* 0x0000000000007918 */ /* 0x000fe20000000000 */
[----:B-1----:R-:W1:Y:S01]  /*4fd0*/  LDTM.x8 R4, tmem[UR7+0x28] ;  /* 0x00002807000479ee */ /* 0x002e6200081c0000 */
[----:B------:R-:W-:Y:S02]  /*4fe0*/  IMAD.IADD R35, R2, 0x1, R35 ;  /* 0x0000000102237824 */ /* 0x000fe400078e0223 */
[--C-:B------:R-:W-:Y:S02]  /*4ff0*/  IMAD R39, R27, 0x10, R34.reuse ;  /* 0x000000101b277824 */ /* 0x100fe400078e0222 */
[----:B------:R-:W-:Y:S01]  /*5000*/  IMAD R51, R26, 0x10, R34 ;  /* 0x000000101a337824 */ /* 0x000fe200078e0222 */
[----:B------:R-:W-:Y:S01]  /*5010*/  F2FP.BF16.F32.PACK_AB R44, R13, R12 ;  /* 0x0000000c0d2c723e */ /* 0x000fe200000010ff */
[C---:B------:R-:W-:Y:S01]  /*5020*/  IMAD.IADD R39, R2.reuse, 0x1, R39 ;  /* 0x0000000102277824 */ /* 0x040fe200078e0227 */
[----:B------:R-:W-:Y:S01]  /*5030*/  F2FP.BF16.F32.PACK_AB R45, R15, R14 ;  /* 0x0000000e0f2d723e */ /* 0x000fe200000010ff */
[----:B------:R-:W-:Y:S01]  /*5040*/  IMAD.IADD R51, R2, 0x1, R51 ;  /* 0x0000000102337824 */ /* 0x000fe200078e0233 */
[----:B------:R-:W-:-:S02]  /*5050*/  F2FP.BF16.F32.PACK_AB R46, R17, R16 ;  /* 0x00000010112e723e */ /* 0x000fc400000010ff */
[----:B------:R-:W-:-:S05]  /*5060*/  F2FP.BF16.F32.PACK_AB R47, R19, R18 ;  /* 0x00000012132f723e */ /* 0x000fca00000010ff */
[----:B------:R2:W-:Y:S01]  /*5070*/  STS.128 [R37], R44 ;  /* 0x0000002c25007388 */ /* 0x0005e20000000c00 */
[----:B------:R-:W-:Y:S01]  /*5080*/  NOP ;  /* 0x0000000000007918 */ /* 0x000fe20000000000 */
[----:B-1----:R-:W1:Y:S01]  /*5090*/  LDTM.x8 R12, tmem[UR7+0x30] ;  /* 0x00003007000c79ee */ /* 0x002e6200081c0000 */
[----:B------:R-:W-:Y:S02]  /*50a0*/  F2FP.BF16.F32.PACK_AB R40, R5, R4 ;  /* 0x000000040528723e */ /* 0x000fe400000010ff */
[----:B------:R-:W-:Y:S02]  /*50b0*/  F2FP.BF16.F32.PACK_AB R41, R7, R6 ;  /* 0x000000060729723e */ /* 0x000fe400000010ff */
[----:B------:R-:W-:Y:S02]  /*50c0*/  F2FP.BF16.F32.PACK_AB R42, R9, R8 ;  /* 0x00000008092a723e */ /* 0x000fe400000010ff */
        /* <DEDUP_REMOVED lines=10> */
[----:B-1----:R-:W-:Y:S02]  /*5170*/  F2FP.BF16.F32.PACK_AB R4, R5, R4 ;  /* 0x000000040504723e */ /* 0x002fe400000010ff */
[----:B------:R-:W-:Y:S02]  /*5180*/  F2FP.BF16.F32.PACK_AB R5, R7, R6 ;  /* 0x000000060705723e */ /* 0x000fe400000010ff */
[----:B------:R-:W-:Y:S02]  /*5190*/  F2FP.BF16.F32.PACK_AB R6, R9, R8 ;  /* 0x000000080906723e */ /* 0x000fe400000010ff */
[----:B------:R-:W-:-:S05]  /*51a0*/  F2FP.BF16.F32.PACK_AB R7, R11, R10 ;  /* 0x0000000a0b07723e */ /* 0x000fca00000010ff */
        /* <DEDUP_REMOVED lines=11> */
[----:B------:R-:W-:-:S09]  /*5260*/  R2UR UR6, R33 ;  /* 0x00000000210672ca */ /* 0x000fd200000e0000 */
[----:B------:R-:W-:Y:S02]  /*5270*/  UIADD3 UR5, UPT, UPT, UR5, 0x20, URZ ;  /* 0x0000002005057890 */ /* 0x000fe4000fffe0ff */
[----:B-1----:R-:W-:-:S04]  /*5280*/  UIADD3 UR8, UP0, UPT, UR8, 0x240, URZ ;  /* 0x0000024008087890 */ /* 0x002fc8000ff1e0ff */
[----:B------:R-:W-:-:S09]  /*5290*/  UIADD3.X UR9, UPT, UPT, URZ, UR9, URZ, UP0, !UPT ;  /* 0x00000009ff097290 */ /* 0x000fd200087fe4ff */
[----:B------:R1:W-:Y:S02]  /*52a0*/  UTMASTG.2D [UR4], [UR8] ;  /* 0x00000004080073b5 */ /* 0x0003e40008008000 */
[----:B-1----:R0:W-:Y:S02]  /*52b0*/  UTMACMDFLUSH ;  /* 0x00000000000079b7 */ /* 0x0021e40000000000 */
.L_x_63:
[----:B------:R-:W-:Y:S05]  /*52c0*/  BSYNC.RECONVERGENT B0 ;  /* 0x0000000000007941 */ /* 0x000fea0003800200 */
.L_x_62:
[----:B------:R-:W-:-:S04]  /*52d0*/  DEPBAR.LE SB0, 0x1 ;  /* 0x000080400000791a */ /* 0x000fc80000000000 */
.L_x_61:
[----:B------:R-:W-:Y:S01]  /*52e0*/  BAR.SYNC.DEFER_BLOCKING 0x8, 0x80 ;  /* 0x0202000000007b1d */ /* 0x000fe20000010000 */
[C---:B--2---:R-:W-:Y:S02]  /*52f0*/  IMAD R41, R53.reuse, 0x2000, R32 ;  /* 0x0000200035297824 */ /* 0x044fe400078e0220 */
[----:B------:R-:W-:Y:S02]  /*5300*/  IMAD R48, R53, 0x2000, R2 ;  /* 0x0000200035307824 */ /* 0x000fe400078e0202 */
[----:B------:R-:W-:Y:S01]  /*5310*/  IMAD R38, R30, 0x80, R41 ;  /* 0x000000801e267824 */ /* 0x000fe200078e0229 */
[----:B------:R-:W1:Y:S03]  /*5320*/  LDTM.x8 R12, tmem[UR7+0x40] ;  /* 0x00004007000c79ee */ /* 0x000e6600081c0000 */
[----:B------:R-:W-:-:S04]  /*5330*/  IMAD R49, R26, 0x10, R38 ;  /* 0x000000101a317824 */ /* 0x000fc800078e0226 */
[C---:B------:R-:W-:Y:S01]  /*5340*/  IMAD.IADD R49, R2.reuse, 0x1, R49 ;  /* 0x0000000102317824 */ /* 0x040fe200078e0231 */
[----:B------:R-:W-:Y:S01]  /*5350*/  NOP ;  /* 0x0000000000007918 */ /* 0x000fe20000000000 */
[----:B-1----:R-:W1:Y:S01]  /*5360*/  LDTM.x8 R4, tmem[UR7+0x48] ;  /* 0x00004807000479ee */ /* 0x002e6200081c0000 */
[----:B------:R-:W-:Y:S01]  /*5370*/  F2FP.BF16.F32.PACK_AB R44, R13, R12 ;  /* 0x0000000c0d2c723e */ /* 0x000fe200000010ff */
[----:B------:R-:W-:Y:S01]  /*5380*/  IMAD R13, R29, 0x10, R38 ;  /* 0x000000101d0d7824 */ /* 0x000fe200078e0226 */
[----:B------:R-:W-:Y:S02]  /*5390*/  F2FP.BF16.F32.PACK_AB R45, R15, R14 ;  /* 0x0000000e0f2d723e */ /* 0x000fe400000010ff */
[----:B------:R-:W-:Y:S01]  /*53a0*/  F2FP.BF16.F32.PACK_AB R46, R17, R16 ;  /* 0x00000010112e723e */ /* 0x000fe200000010ff */
[----:B------:R-:W-:Y:S01]  /*53b0*/  IMAD.IADD R36, R2, 0x1, R13 ;  /* 0x0000000102247824 */ /* 0x000fe200078e020d */
[----:B------:R-:W-:-:S05]  /*53c0*/  F2FP.BF16.F32.PACK_AB R47, R19, R18 ;  /* 0x00000012132f723e */ /* 0x000fca00000010ff */
[----:B------:R2:W-:Y:S01]  /*53d0*/  STS.128 [R36], R44 ;  /* 0x0000002c24007388 */ /* 0x0005e20000000c00 */
        /* <DEDUP_REMOVED lines=11> */
[----:B------:R-:W-:Y:S02]  /*5490*/  F2FP.BF16.F32.PACK_AB R12, R13, R12 ;  /* 0x0000000c0d0c723e */ /* 0x000fe400000010ff */
[----:B------:R-:W-:Y:S02]  /*54a0*/  F2FP.BF16.F32.PACK_AB R13, R15, R14 ;  /* 0x0000000e0f0d723e */ /* 0x000fe400000010ff */
[----:B------:R-:W-:Y:S01]  /*54b0*/  F2FP.BF16.F32.PACK_AB R14, R17, R16 ;  /* 0x00000010110e723e */ /* 0x000fe200000010ff */
[----:B------:R-:W-:Y:S01]  /*54c0*/  IMAD R17, R27, 0x10, R38 ;  /* 0x000000101b117824 */ /* 0x000fe200078e0226 */
[----:B------:R-:W-:-:S03]  /*54d0*/  F2FP.BF16.F32.PACK_AB R15, R19, R18 ;  /* 0x00000012130f723e */ /* 0x000fc600000010ff */
[----:B------:R-:W-:-:S05]  /*54e0*/  IMAD.IADD R38, R2, 0x1, R17 ;  /* 0x0000000102267824 */ /* 0x000fca00078e0211 */
        /* <DEDUP_REMOVED lines=23> */
.L_x_66:
[----:B------:R-:W-:Y:S05]  /*5660*/  BSYNC.RECONVERGENT B0 ;  /* 0x0000000000007941 */ /* 0x000fea0003800200 */
.L_x_65:
[----:B------:R-:W-:-:S04]  /*5670*/  DEPBAR.LE SB0, 0x1 ;  /* 0x000080400000791a */ /* 0x000fc80000000000 */
.L_x_64:
[----:B------:R-:W-:Y:S06]  /*5680*/  BAR.SYNC.DEFER_BLOCKING 0x8, 0x80 ;  /* 0x0202000000007b1d */ /* 0x000fec0000010000 */
[----:B--2---:R-:W1:Y:S01]  /*5690*/  LDTM.x8 R12, tmem[UR7+0x60] ;  /* 0x00006007000c79ee */ /* 0x004e6200081c0000 */
[----:B------:R-:W-:Y:S01]  /*56a0*/  NOP ;  /* 0x0000000000007918 */ /* 0x000fe20000000000 */
[----:B-1----:R-:W1:Y:S01]  /*56b0*/  LDTM.x8 R4, tmem[UR7+0x68] ;  /* 0x00006807000479ee */ /* 0x002e6200081c0000 */
[----:B------:R-:W-:Y:S02]  /*56c0*/  F2FP.BF16.F32.PACK_AB R44, R13, R12 ;  /* 0x0000000c0d2c723e */ /* 0x000fe400000010ff */
[----:B------:R-:W-:-:S02]  /*56d0*/  F2FP.BF16.F32.PACK_AB R45, R15, R14 ;  /* 0x0000000e0f2d723e */ /* 0x000fc400000010ff */
        /* <DEDUP_REMOVED lines=39> */
.L_x_69:
[----:B------:R-:W-:Y:S05]  /*5950*/  BSYNC.RECONVERGENT B0 ;  /* 0x0000000000007941 */ /* 0x000fea0003800200 */
.L_x_68:
[----:B------:R-:W-:-:S04]  /*5960*/  DEPBAR.LE SB0, 0x1 ;  /* 0x000080400000791a */ /* 0x000fc80000000000 */
.L_x_67:
        /* <DEDUP_REMOVED lines=45> */
.L_x_72:
[----:B------:R-:W-:Y:S05]  /*5c40*/  BSYNC.RECONVERGENT B0 ;  /* 0x0000000000007941 */ /* 0x000fea0003800200 */
.L_x_71:
[----:B------:R-:W-:-:S04]  /*5c50*/  DEPBAR.LE SB0, 0x1 ;  /* 0x000080400000791a */ /* 0x000fc80000000000 */
.L_x_70:
        /* <DEDUP_REMOVED lines=45> */
.L_x_75:
[----:B------:R-:W-:Y:S05]  /*5f30*/  BSYNC.RECONVERGENT B0 ;  /* 0x0000000000007941 */ /* 0x000fea0003800200 */
.L_x_74:
[----:B------:R-:W-:-:S04]  /*5f40*/  DEPBAR.LE SB0, 0x1 ;  /* 0x000080400000791a */ /* 0x000fc80000000000 */
.L_x_73:
[----:B------:R-:W-:Y:S01]  /*5f50*/  BAR.SYNC.DEFER_BLOCKING 0x8, 0x80 ;  /* 0x0202000000007b1d */ /* 0x000fe20000010000 */
[----:B------:R-:W-:-:S05]  /*5f60*/  VIADD R3, R3, 0x334a0 ;  /* 0x000334a003037836 */ /* 0x000fca0000000000 */
[----:B------:R-:W-:Y:S01]  /*5f70*/  PRMT R3, RZ, 0x654, R3 ;  /* 0x00000654ff037816 */ /* 0x000fe20000000003 */
[----:B--2---:R-:W1:Y:S01]  /*5f80*/  LDTM.x8 R12, tmem[UR7+0xc0] ;  /* 0x0000c007000c79ee */ /* 0x004e6200081c0000 */
        /* <DEDUP_REMOVED lines=27> */
[----:B------:R-:W-:Y:S01]  /*6140*/  NOP ;  /* 0x0000000000007918 */ /* 0x000fe20000000000 */
[----:B------:R2:W-:Y:S01]  /*6150*/  SYNCS.ARRIVE.TRANS64.RED.A1T0 RZ, [R3+URZ], RZ ;  /* 0x000000ff03ff79a7 */ /* 0x0005e200081004ff */
        /* <DEDUP_REMOVED lines=16> */
.L_x_77:
[----:B------:R-:W-:Y:S05]  /*6260*/  BSYNC.RECONVERGENT B0 ;  /* 0x0000000000007941 */ /* 0x000fea0003800200 */
.L_x_76:
[----:B------:R-:W-:Y:S02]  /*6270*/  IADD3 R25, PT, PT, R25, 0x92, RZ ;  /* 0x0000009219197810 */ /* 0x000fe40007ffe0ff */
[----:B------:R-:W-:Y:S01]  /*6280*/  IADD3 R31, PT, PT, R31, 0x92, RZ ;  /* 0x000000921f1f7810 */ /* 0x000fe20007ffe0ff */
[----:B------:R-:W-:Y:S06]  /*6290*/  @P0 BRA `(.L_x_78) ;  /* 0xffffffe400980947 */ /* 0x000fec000383ffff */
.L_x_55:
[----:B------:R-:W-:-:S13]  /*62a0*/  ISETP.NE.AND P0, PT, R21, 0x3, PT ;  /* 0x000000031500780c */ /* 0x000fda0003f05270 */
[----:B------:R-:W-:Y:S05]  /*62b0*/  @P0 EXIT ;  /* 0x000000000000094d */ /* 0x000fea0003800000 */
[----:B------:R-:W-:Y:S05]  /*62c0*/  WARPSYNC.ALL ;  /* 0x0000000000007948 */ /* 0x000fea0003800000 */
[----:B------:R-:W-:Y:S01]  /*62d0*/  NOP ;  /* 0x0000000000007918 */ /* 0x000fe20000000000 */
[----:B------:R-:W1:Y:S01]  /*62e0*/  S2UR UR5, SR_CgaCtaId ;  /* 0x00000000000579c3 */ /* 0x000e620000008800 */
[----:B------:R-:W-:Y:S02]  /*62f0*/  UMOV UR4, 0x50 ;  /* 0x0000005000047882 */ /* 0x000fe40000000000 */
[----:B-1----:R-:W-:-:S09]  /*6300*/  ULEA UR5, UR5, UR4, 0x18 ;  /* 0x0000000405057291 */ /* 0x002fd2000f8ec0ff */
[----:B------:R-:W1:Y:S02]  /*6310*/  LDS R2, [UR5] ;  /* 0x00000005ff027984 */ /* 0x000e640008000800 */
[----:B-1----:R-:W-:-:S04]  /*6320*/  LOP3.LUT R0, R2, 0xffff, RZ, 0xc0, !PT ;  /* 0x0000ffff02007812 */ /* 0x002fc800078ec0ff */
[----:B------:R-:W-:-:S13]  /*6330*/  ISETP.NE.AND P0, PT, R0, 0xffff, PT ;  /* 0x0000ffff0000780c */ /* 0x000fda0003f05270 */
[----:B------:R-:W-:Y:S05]  /*6340*/  @P0 BRA `(.L_x_79) ;  /* 0x0000000000480947 */ /* 0x000fea0003800000 */
[----:B------:R-:W-:-:S04]  /*6350*/  SHF.R.U32.HI R0, RZ, 0x10, R2 ;  /* 0x00000010ff007819 */ /* 0x000fc80000011602 */
[----:B------:R-:W-:-:S04]  /*6360*/  LOP3.LUT R0, R0, 0x1, RZ, 0xc0, !PT ;  /* 0x0000000100007812 */ /* 0x000fc800078ec0ff */
[----:B------:R-:W-:-:S13]  /*6370*/  ISETP.NE.AND P0, PT, R0, 0x1, PT ;  /* 0x000000010000780c */ /* 0x000fda0003f05270 */
[----:B------:R-:W-:Y:S05]  /*6380*/  @P0 BRA `(.L_x_80) ;  /* 0x00000000002c0947 */ /* 0x000fea0003800000 */
[----:B------:R-:W1:Y:S01]  /*6390*/  S2R R0, SR_LANEID ;  /* 0x0000000000007919 */ /* 0x000e620000000000 */
[----:B------:R-:W-:Y:S01]  /*63a0*/  IMAD.MOV.U32 R2, RZ, RZ, -0x20000 ;  /* 0xfffe0000ff027424 */ /* 0x000fe200078e00ff */
[----:B------:R-:W-:Y:S02]  /*63b0*/  VOTEU.ANY UR6, UPT, PT ;  /* 0x0000000000067886 */ /* 0x000fe400038e0100 */
[----:B------:R-:W-:Y:S01]  /*63c0*/  UFLO.U32 UR6, UR6 ;  /* 0x00000006000672bd */ /* 0x000fe200080e0000 */
[----:B------:R-:W3:Y:S05]  /*63d0*/  REDUX UR4, R2 ;  /* 0x00000000020473c4 */ /* 0x000eea0000000000 */
[----:B-1----:R-:W-:-:S02]  /*63e0*/  ISETP.EQ.U32.AND P0, PT, R0, UR6, PT ;  /* 0x0000000600007c0c */ /* 0x002fc4000bf02070 */
[----:B---3--:R-:W-:Y:S01]  /*63f0*/  MOV R0, UR4 ;  /* 0x0000000400007c02 */ /* 0x008fe20008000f00 */
[----:B------:R-:W-:-:S05]  /*6400*/  UMOV UR4, 0xfffe0000 ;  /* 0xfffe000000047882 */ /* 0x000fca0000000000 */
[----:B------:R1:W-:Y:S05]  /*6410*/  UTCATOMSWS.AND URZ, UR4 ;  /* 0x0000000400ff79e3 */ /* 0x0003ea0008000000 */
[----:B------:R1:W-:Y:S01]  /*6420*/  @P0 ATOMS.AND RZ, [UR5], R0 ;  /* 0x00000000ffff098c */ /* 0x0003e2000a800005 */
[----:B------:R-:W-:Y:S05]  /*6430*/  BRA `(.L_x_81) ;  /* 0x0000000000147947 */ /* 0x000fea0003800000 */
.L_x_80:
[----:B------:R-:W-:Y:S02]  /*6440*/  MOV R2, 0x6460 ;  /* 0x0000646000027802 */ /* 0x000fe40000000f00 */
[----:B--2---:R-:W-:Y:S05]  /*6450*/  CALL.REL.NOINC `($__internal_0_$__cuda_sm10x_tcgen05_guardrail_trap_col_being_dealloced_not_returned_by_alloc) ;  /* 0x0000000800707944 */ /* 0x004fea0003c00000 */
[----:B------:R-:W-:Y:S05]  /*6460*/  BRA `(.L_x_81) ;  /* 0x0000000000087947 */ /* 0x000fea0003800000 */
.L_x_79:
[----:B------:R-:W-:Y:S02]  /*6470*/  MOV R2, 0x6490 ;  /* 0x0000649000027802 */ /* 0x000fe40000000f00 */
[----:B--2---:R-:W-:Y:S05]  /*6480*/  CALL.REL.NOINC `($__internal_2_$__cuda_sm10x_tcgen05_guardrail_trap_unallocated_columns_being_dealloced) ;  /* 0x00000008007c7944 */ /* 0x004fea0003c00000 */
.L_x_81:
[----:B------:R-:W-:Y:S01]  /*6490*/  NOP ;  /* 0x0000000000007918 */ /* 0x000fe20000000000 */
[----:B-1----:R-:W-:Y:S05]  /*64a0*/  EXIT ;  /* 0x000000000000794d */ /* 0x002fea0003800000 */
.L_x_13:
[----:B------:R-:W-:-:S07]  /*64b0*/  MOV R7, R6 ;  /* 0x0000000600077202 */ /* 0x000fce0000000f00 */
.L_x_82:
[----:B-1----:R1:W2:Y:S02]  /*64c0*/  SYNCS.PHASECHK.TRANS64.TRYWAIT P0, [R10+URZ], R7 ;  /* 0x000000070a0075a7 */ /* 0x0022a400080011ff */
[----:B--2---:R-:W-:Y:S05]  /*64d0*/  @!P0 NANOSLEEP.SYNCS 0x989680 ;  /* 0x009896800000895d */ /* 0x004fea0003900000 */
[----:B------:R-:W2:Y:S02]  /*64e0*/  @!P0 SYNCS.PHASECHK.TRANS64 P0, [R10+URZ], R7 ;  /* 0x000000070a0085a7 */ /* 0x000ea400080010ff */
[----:B--2---:R-:W-:Y:S05]  /*64f0*/  @!P0 BRA `(.L_x_82) ;  /* 0xfffffffc00f08947 */ /* 0x004fea000383ffff */
[----:B------:R-:W-:Y:S05]  /*6500*/  BRA `(.L_x_12) ;  /* 0xffffffa000a07947 */ /* 0x000fea000383ffff */
.L_x_16:
[----:B------:R-:W-:-:S07]  /*6510*/  MOV R3, R2 ;  /* 0x0000000200037202 */ /* 0x000fce0000000f00 */
.L_x_83:
[----:B-1----:R1:W2:Y:S02]  /*6520*/  SYNCS.PHASECHK.TRANS64.TRYWAIT P0, [R6+URZ], R3 ;  /* 0x00000003060075a7 */ /* 0x0022a400080011ff */
[----:B--2---:R-:W-:Y:S05]  /*6530*/  @!P0 NANOSLEEP.SYNCS 0x989680 ;  /* 0x009896800000895d */ /* 0x004fea0003900000 */
[----:B------:R-:W2:Y:S02]  /*6540*/  @!P0 SYNCS.PHASECHK.TRANS64 P0, [R6+URZ], R3 ;  /* 0x00000003060085a7 */ /* 0x000ea400080010ff */
[----:B--2---:R-:W-:Y:S05]  /*6550*/  @!P0 BRA `(.L_x_83) ;  /* 0xfffffffc00f08947 */ /* 0x004fea000383ffff */
[----:B------:R-:W-:Y:S05]  /*6560*/  BRA `(.L_x_15) ;  /* 0xffffffa400087947 */ /* 0x000fea000383ffff */
.L_x_24:
[----:B------:R-:W-:-:S07]  /*6570*/  MOV R4, R5 ;  /* 0x0000000500047202 */ /* 0x000fce0000000f00 */
.L_x_84:
[----:B-1----:R1:W2:Y:S02]  /*6580*/  SYNCS.PHASECHK.TRANS64.TRYWAIT P0, [R2+URZ+0x33400], R5 ;  /* 0x03340005020075a7 */ /* 0x0022a400080011ff */
[----:B--2---:R-:W-:Y:S05]  /*6590*/  @!P0 NANOSLEEP.SYNCS 0x989680 ;  /* 0x009896800000895d */ /* 0x004fea0003900000 */
[----:B------:R-:W2:Y:S02]  /*65a0*/  @!P0 SYNCS.PHASECHK.TRANS64 P0, [R2+URZ+0x33400], R5 ;  /* 0x03340005020085a7 */ /* 0x000ea400080010ff */
[----:B--2---:R-:W-:Y:S05]  /*65b0*/  @!P0 BRA `(.L_x_84) ;  /* 0xfffffffc00f08947 */ /* 0x004fea000383ffff */
[----:B------:R-:W-:Y:S05]  /*65c0*/  BRA `(.L_x_85) ;  /* 0xffffffa800447947 */ /* 0x000fea000383ffff */
.L_x_29:
[----:B------:R-:W-:Y:S02]  /*65d0*/  MOV R10, UR10 ;  /* 0x0000000a000a7c02 */ /* 0x000fe40008000f00 */
[----:B------:R-:W-:Y:S02]  /*65e0*/  MOV R11, UR10 ;  /* 0x0000000a000b7c02 */ /* 0x000fe40008000f00 */
[----:B------:R-:W-:-:S07]  /*65f0*/  MOV R3, UR8 ;  /* 0x0000000800037c02 */ /* 0x000fce0008000f00 */
.L_x_86:
[----:B-1----:R1:W2:Y:S02]  /*6600*/  SYNCS.PHASECHK.TRANS64.TRYWAIT P1, [R3+URZ+0x334a0], R11 ;  /* 0x0334a00b030075a7 */ /* 0x0022a400080211ff */
[----:B--2---:R-:W-:Y:S05]  /*6610*/  @!P1 NANOSLEEP.SYNCS 0x989680 ;  /* 0x009896800000995d */ /* 0x004fea0003900000 */
[----:B------:R-:W2:Y:S02]  /*6620*/  @!P1 SYNCS.PHASECHK.TRANS64 P1, [R3+URZ+0x334a0], R11 ;  /* 0x0334a00b030095a7 */ /* 0x000ea400080210ff */
[----:B--2---:R-:W-:Y:S05]  /*6630*/  @!P1 BRA `(.L_x_86) ;  /* 0xfffffffc00f09947 */ /* 0x004fea000383ffff */
[----:B------:R-:W-:Y:S05]  /*6640*/  BRA `(.L_x_87) ;  /* 0xffffffac00e87947 */ /* 0x000fea000383ffff */
.L_x_30:
[----:B------:R-:W-:Y:S02]  /*6650*/  MOV R5, UR14 ;  /* 0x0000000e00057c02 */ /* 0x000fe40008000f00 */
[----:B------:R-:W-:Y:S07]  /*6660*/  MOV R10, R11 ;  /* 0x0000000b000a7202 */ /* 0x000fee0000000f00 */
.L_x_88:
[----:B-1----:R1:W2:Y:S02]  /*6670*/  SYNCS.PHASECHK.TRANS64.TRYWAIT P1, [R5+URZ+0x33460], R11 ;  /* 0x0334600b050075a7 */ /* 0x0022a400080211ff */
[----:B--2---:R-:W-:Y:S05]  /*6680*/  @!P1 NANOSLEEP.SYNCS 0x989680 ;  /* 0x009896800000995d */ /* 0x004fea0003900000 */
[----:B------:R-:W2:Y:S02]  /*6690*/  @!P1 SYNCS.PHASECHK.TRANS64 P1, [R5+URZ+0x33460], R11 ;  /* 0x0334600b050095a7 */ /* 0x000ea400080210ff */
[----:B--2---:R-:W-:Y:S05]  /*66a0*/  @!P1 BRA `(.L_x_88) ;  /* 0xfffffffc00f09947 */ /* 0x004fea000383ffff */
[----:B------:R-:W-:Y:S05]  /*66b0*/  BRA `(.L_x_89) ;  /* 0xffffffac00f47947 */ /* 0x000fea000383ffff */
.L_x_32:
[----:B------:R-:W-:Y:S02]  /*66c0*/  MOV R3, UR10 ;  /* 0x0000000a00037c02 */ /* 0x000fe40008000f00 */
[----:B------:R-:W-:Y:S07]  /*66d0*/  MOV R12, R13 ;  /* 0x0000000d000c7202 */ /* 0x000fee0000000f00 */
.L_x_90:
[----:B-1----:R1:W2:Y:S02]  /*66e0*/  SYNCS.PHASECHK.TRANS64.TRYWAIT P1, [R3+URZ+0x33460], R13 ;  /* 0x0334600d030075a7 */ /* 0x0022a400080211ff */
[----:B--2---:R-:W-:Y:S05]  /*66f0*/  @!P1 NANOSLEEP.SYNCS 0x989680 ;  /* 0x009896800000995d */ /* 0x004fea0003900000 */
[----:B------:R-:W2:Y:S02]  /*6700*/  @!P1 SYNCS.PHASECHK.TRANS64 P1, [R3+URZ+0x33460], R13 ;  /* 0x0334600d030095a7 */ /* 0x000ea400080210ff */
[----:B--2---:R-:W-:Y:S05]  /*6710*/  @!P1 BRA `(.L_x_90) ;  /* 0xfffffffc00f09947 */ /* 0x004fea000383ffff */
[----:B------:R-:W-:Y:S05]  /*6720*/  BRA `(.L_x_91) ;  /* 0xffffffb000d07947 */ /* 0x000fea000383ffff */
.L_x_37:
[----:B------:R-:W-:Y:S07]  /*6730*/  MOV R16, R17 ;  /* 0x0000001100107202 */ /* 0x000fee0000000f00 */
.L_x_92:
[----:B-1----:R1:W2:Y:S02]  /*6740*/  SYNCS.PHASECHK.TRANS64.TRYWAIT P0, [R26+URZ+0x30], R17 ;  /* 0x000030111a0075a7 */ /* 0x0022a400080011ff */
[----:B--2---:R-:W-:Y:S05]  /*6750*/  @!P0 NANOSLEEP.SYNCS 0x989680 ;  /* 0x009896800000895d */ /* 0x004fea0003900000 */
[----:B------:R-:W2:Y:S02]  /*6760*/  @!P0 SYNCS.PHASECHK.TRANS64 P0, [R26+URZ+0x30], R17 ;  /* 0x000030111a0085a7 */ /* 0x000ea400080010ff */
[----:B--2---:R-:W-:Y:S05]  /*6770*/  @!P0 BRA `(.L_x_92) ;  /* 0xfffffffc00f08947 */ /* 0x004fea000383ffff */
[----:B------:R-:W-:Y:S05]  /*6780*/  BRA `(.L_x_93) ;  /* 0xffffffb800987947 */ /* 0x000fea000383ffff */
.L_x_38:
[----:B------:R-:W-:Y:S07]  /*6790*/  MOV R26, R27 ;  /* 0x0000001b001a7202 */ /* 0x000fee0000000f00 */
.L_x_94:
[----:B-1----:R1:W2:Y:S02]  /*67a0*/  SYNCS.PHASECHK.TRANS64.TRYWAIT P1, [R28+URZ+0x30], R27 ;  /* 0x0000301b1c0075a7 */ /* 0x0022a400080211ff */
[----:B--2---:R-:W-:Y:S05]  /*67b0*/  @!P1 NANOSLEEP.SYNCS 0x989680 ;  /* 0x009896800000995d */ /* 0x004fea0003900000 */
[----:B------:R-:W2:Y:S02]  /*67c0*/  @!P1 SYNCS.PHASECHK.TRANS64 P1, [R28+URZ+0x30], R27 ;  /* 0x0000301b1c0095a7 */ /* 0x000ea400080210ff */
[----:B--2---:R-:W-:Y:S05]  /*67d0*/  @!P1 BRA `(.L_x_94) ;  /* 0xfffffffc00f09947 */ /* 0x004fea000383ffff */
[----:B------:R-:W-:Y:S05]  /*67e0*/  BRA `(.L_x_95) ;  /* 0xffffffbc00707947 */ /* 0x000fea000383ffff */
.L_x_39:
[-C--:B------:R-:W-:Y:S02]  /*67f0*/  MOV R30, R27.reuse ;  /* 0x0000001b001e7202 */ /* 0x080fe40000000f00 */
[----:B------:R-:W-:Y:S07]  /*6800*/  MOV R31, R27 ;  /* 0x0000001b001f7202 */ /* 0x000fee0000000f00 */
.L_x_96:
[----:B-1----:R1:W2:Y:S02]  /*6810*/  SYNCS.PHASECHK.TRANS64.TRYWAIT P1, [R26+URZ+0x30], R31 ;  /* 0x0000301f1a0075a7 */ /* 0x0022a400080211ff */
[----:B--2---:R-:W-:Y:S05]  /*6820*/  @!P1 NANOSLEEP.SYNCS 0x989680 ;  /* 0x009896800000995d */ /* 0x004fea0003900000 */
[----:B------:R-:W2:Y:S02]  /*6830*/  @!P1 SYNCS.PHASECHK.TRANS64 P1, [R26+URZ+0x30], R31 ;  /* 0x0000301f1a0095a7 */ /* 0x000ea400080210ff */
[----:B--2---:R-:W-:Y:S05]  /*6840*/  @!P1 BRA `(.L_x_96) ;  /* 0xfffffffc00f09947 */ /* 0x004fea000383ffff */
[----:B------:R-:W-:Y:S05]  /*6850*/  BRA `(.L_x_97) ;  /* 0xffffffbc00d87947 */ /* 0x000fea000383ffff */
.L_x_40:
[----:B-1----:R-:W-:Y:S07]  /*6860*/  MOV R26, R27 ;  /* 0x0000001b001a7202 */ /* 0x002fee0000000f00 */
.L_x_98:
[----:B-1----:R1:W2:Y:S02]  /*6870*/  SYNCS.PHASECHK.TRANS64.TRYWAIT P1, [R28+URZ+0x30], R27 ;  /* 0x0000301b1c0075a7 */ /* 0x0022a400080211ff */
[----:B--2---:R-:W-:Y:S05]  /*6880*/  @!P1 NANOSLEEP.SYNCS 0x989680 ;  /* 0x009896800000995d */ /* 0x004fea0003900000 */
[----:B------:R-:W2:Y:S02]  /*6890*/  @!P1 SYNCS.PHASECHK.TRANS64 P1, [R28+URZ+0x30], R27 ;  /* 0x0000301b1c0095a7 */ /* 0x000ea400080210ff */
[----:B--2---:R-:W-:Y:S05]  /*68a0*/  @!P1 BRA `(.L_x_98) ;  /* 0xfffffffc00f09947 */ /* 0x004fea000383ffff */
[----:B------:R-:W-:Y:S05]  /*68b0*/  BRA `(.L_x_99) ;  /* 0xffffffc000407947 */ /* 0x000fea000383ffff */
.L_x_41:
[-C--:B------:R-:W-:Y:S02]  /*68c0*/  MOV R30, R27.reuse ;  /* 0x0000001b001e7202 */ /* 0x080fe40000000f00 */
[----:B------:R-:W-:Y:S07]  /*68d0*/  MOV R31, R27 ;  /* 0x0000001b001f7202 */ /* 0x000fee0000000f00 */
.L_x_100:
[----:B-1----:R1:W2:Y:S02]  /*68e0*/  SYNCS.PHASECHK.TRANS64.TRYWAIT P1, [R26+URZ+0x30], R31 ;  /* 0x0000301f1a0075a7 */ /* 0x0022a400080211ff */
[----:B--2---:R-:W-:Y:S05]  /*68f0*/  @!P1 NANOSLEEP.SYNCS 0x989680 ;  /* 0x009896800000995d */ /* 0x004fea0003900000 */
[----:B------:R-:W2:Y:S02]  /*6900*/  @!P1 SYNCS.PHASECHK.TRANS64 P1, [R26+URZ+0x30], R31 ;  /* 0x0000301f1a0095a7 */ /* 0x000ea400080210ff */
[----:B--2---:R-:W-:Y:S05]  /*6910*/  @!P1 BRA `(.L_x_100) ;  /* 0xfffffffc00f09947 */ /* 0x004fea000383ffff */
[----:B------:R-:W-:Y:S05]  /*6920*/  BRA `(.L_x_101) ;  /* 0xffffffc000a07947 */ /* 0x000fea000383ffff */
.L_x_42:
[----:B-1----:R-:W-:Y:S07]  /*6930*/  MOV R26, R27 ;  /* 0x0000001b001a7202 */ /* 0x002fee0000000f00 */
.L_x_102:
[----:B-1----:R1:W2:Y:S02]  /*6940*/  SYNCS.PHASECHK.TRANS64.TRYWAIT P1, [R28+URZ+0x30], R27 ;  /* 0x0000301b1c0075a7 */ /* 0x0022a400080211ff */
[----:B--2---:R-:W-:Y:S05]  /*6950*/  @!P1 NANOSLEEP.SYNCS 0x989680 ;  /* 0x009896800000995d */ /* 0x004fea0003900000 */
[----:B------:R-:W2:Y:S02]  /*6960*/  @!P1 SYNCS.PHASECHK.TRANS64 P1, [R28+URZ+0x30], R27 ;  /* 0x0000301b1c0095a7 */ /* 0x000ea400080210ff */
[----:B--2---:R-:W-:Y:S05]  /*6970*/  @!P1 BRA `(.L_x_102) ;  /* 0xfffffffc00f09947 */ /* 0x004fea000383ffff */
[----:B------:R-:W-:Y:S05]  /*6980*/  BRA `(.L_x_103) ;  /* 0xffffffc400547947 */ /* 0x000fea000383ffff */
.L_x_43:
[-C--:B------:R-:W-:Y:S02]  /*6990*/  MOV R30, R27.reuse ;  /* 0x0000001b001e7202 */ /* 0x080fe40000000f00 */
[----:B------:R-:W-:Y:S07]  /*69a0*/  MOV R31, R27 ;  /* 0x0000001b001f7202 */ /* 0x000fee0000000f00 */
.L_x_104:
[----:B-1----:R1:W2:Y:S02]  /*69b0*/  SYNCS.PHASECHK.TRANS64.TRYWAIT P1, [R26+URZ+0x30], R31 ;  /* 0x0000301f1a0075a7 */ /* 0x0022a400080211ff */
[----:B--2---:R-:W-:Y:S05]  /*69c0*/  @!P1 NANOSLEEP.SYNCS 0x989680 ;  /* 0x009896800000995d */ /* 0x004fea0003900000 */
[----:B------:R-:W2:Y:S02]  /*69d0*/  @!P1 SYNCS.PHASECHK.TRANS64 P1, [R26+URZ+0x30], R31 ;  /* 0x0000301f1a0095a7 */ /* 0x000ea400080210ff */
[----:B--2---:R-:W-:Y:S05]  /*69e0*/  @!P1 BRA `(.L_x_104) ;  /* 0xfffffffc00f09947 */ /* 0x004fea000383ffff */
[----:B------:R-:W-:Y:S05]  /*69f0*/  BRA `(.L_x_105) ;  /* 0xffffffc400b87947 */ /* 0x000fea000383ffff */
.L_x_44:
[----:B-1----:R-:W-:Y:S07]  /*6a00*/  MOV R26, R27 ;  /* 0x0000001b001a7202 */ /* 0x002fee0000000f00 */
.L_x_106:
[----:B-1----:R1:W2:Y:S02]  /*6a10*/  SYNCS.PHASECHK.TRANS64.TRYWAIT P1, [R28+URZ+0x30], R27 ;  /* 0x0000301b1c0075a7 */ /* 0x0022a400080211ff */
[----:B--2---:R-:W-:Y:S05]  /*6a20*/  @!P1 NANOSLEEP.SYNCS 0x989680 ;  /* 0x009896800000995d */ /* 0x004fea0003900000 */
[----:B------:R-:W2:Y:S02]  /*6a30*/  @!P1 SYNCS.PHASECHK.TRANS64 P1, [R28+URZ+0x30], R27 ;  /* 0x0000301b1c0095a7 */ /* 0x000ea400080210ff */
[----:B--2---:R-:W-:Y:S05]  /*6a40*/  @!P1 BRA `(.L_x_106) ;  /* 0xfffffffc00f09947 */ /* 0x004fea000383ffff */
[----:B------:R-:W-:Y:S05]  /*6a50*/  BRA `(.L_x_107) ;  /* 0xffffffc800207947 */ /* 0x000fea000383ffff */
.L_x_45:
[-C--:B------:R-:W-:Y:S02]  /*6a60*/  MOV R30, R27.reuse ;  /* 0x0000001b001e7202 */ /* 0x080fe40000000f00 */
[----:B------:R-:W-:Y:S07]  /*6a70*/  MOV R31, R27 ;  /* 0x0000001b001f7202 */ /* 0x000fee0000000f00 */
.L_x_108:
[----:B-1----:R1:W2:Y:S02]  /*6a80*/  SYNCS.PHASECHK.TRANS64.TRYWAIT P1, [R26+URZ+0x30], R31 ;  /* 0x0000301f1a0075a7 */ /* 0x0022a400080211ff */
[----:B--2---:R-:W-:Y:S05]  /*6a90*/  @!P1 NANOSLEEP.SYNCS 0x989680 ;  /* 0x009896800000995d */ /* 0x004fea0003900000 */
[----:B------:R-:W2:Y:S02]  /*6aa0*/  @!P1 SYNCS.PHASECHK.TRANS64 P1, [R26+URZ+0x30], R31 ;  /* 0x0000301f1a0095a7 */ /* 0x000ea400080210ff */
[----:B--2---:R-:W-:Y:S05]  /*6ab0*/  @!P1 BRA `(.L_x_108) ;  /* 0xfffffffc00f09947 */ /* 0x004fea000383ffff */
[----:B------:R-:W-:Y:S05]  /*6ac0*/  BRA `(.L_x_109) ;  /* 0xffffffc800807947 */ /* 0x000fea000383ffff */
.L_x_46:
[----:B-1----:R-:W-:Y:S07]  /*6ad0*/  MOV R26, R27 ;  /* 0x0000001b001a7202 */ /* 0x002fee0000000f00 */
.L_x_110:
[----:B-1----:R1:W2:Y:S02]  /*6ae0*/  SYNCS.PHASECHK.TRANS64.TRYWAIT P1, [R28+URZ+0x30], R27 ;  /* 0x0000301b1c0075a7 */ /* 0x0022a400080211ff */
[----:B--2---:R-:W-:Y:S05]  /*6af0*/  @!P1 NANOSLEEP.SYNCS 0x989680 ;  /* 0x009896800000995d */ /* 0x004fea0003900000 */
[----:B------:R-:W2:Y:S02]  /*6b00*/  @!P1 SYNCS.PHASECHK.TRANS64 P1, [R28+URZ+0x30], R27 ;  /* 0x0000301b1c0095a7 */ /* 0x000ea400080210ff */
[----:B--2---:R-:W-:Y:S05]  /*6b10*/  @!P1 BRA `(.L_x_110) ;  /* 0xfffffffc00f09947 */ /* 0x004fea000383ffff */
[----:B------:R-:W-:Y:S05]  /*6b20*/  BRA `(.L_x_111) ;  /* 0xffffffcc00347947 */ /* 0x000fea000383ffff */
.L_x_47:
[-C--:B------:R-:W-:Y:S02]  /*6b30*/  MOV R30, R27.reuse ;  /* 0x0000001b001e7202 */ /* 0x080fe40000000f00 */
[----:B------:R-:W-:Y:S07]  /*6b40*/  MOV R31, R27 ;  /* 0x0000001b001f7202 */ /* 0x000fee0000000f00 */
.L_x_112:
[----:B-1----:R1:W2:Y:S02]  /*6b50*/  SYNCS.PHASECHK.TRANS64.TRYWAIT P1, [R26+URZ+0x30], R31 ;  /* 0x0000301f1a0075a7 */ /* 0x0022a400080211ff */
[----:B--2---:R-:W-:Y:S05]  /*6b60*/  @!P1 NANOSLEEP.SYNCS 0x989680 ;  /* 0x009896800000995d */ /* 0x004fea0003900000 */
[----:B------:R-:W2:Y:S02]  /*6b70*/  @!P1 SYNCS.PHASECHK.TRANS64 P1, [R26+URZ+0x30], R31 ;  /* 0x0000301f1a0095a7 */ /* 0x000ea400080210ff */
[----:B--2---:R-:W-:Y:S05]  /*6b80*/  @!P1 BRA `(.L_x_112) ;  /* 0xfffffffc00f09947 */ /* 0x004fea000383ffff */
[----:B------:R-:W-:Y:S05]  /*6b90*/  BRA `(.L_x_113) ;  /* 0xffffffcc00987947 */ /* 0x000fea000383ffff */
.L_x_48:
[----:B-1----:R-:W-:Y:S07]  /*6ba0*/  MOV R26, R27 ;  /* 0x0000001b001a7202 */ /* 0x002fee0000000f00 */
.L_x_114:
[----:B-1----:R1:W2:Y:S02]  /*6bb0*/  SYNCS.PHASECHK.TRANS64.TRYWAIT P1, [R28+URZ+0x30], R27 ;  /* 0x0000301b1c0075a7 */ /* 0x0022a400080211ff */
[----:B--2---:R-:W-:Y:S05]  /*6bc0*/  @!P1 NANOSLEEP.SYNCS 0x989680 ;  /* 0x009896800000995d */ /* 0x004fea0003900000 */
[----:B------:R-:W2:Y:S02]  /*6bd0*/  @!P1 SYNCS.PHASECHK.TRANS64 P1, [R28+URZ+0x30], R27 ;  /* 0x0000301b1c0095a7 */ /* 0x000ea400080210ff */
[----:B--2---:R-:W-:Y:S05]  /*6be0*/  @!P1 BRA `(.L_x_114) ;  /* 0xfffffffc00f09947 */ /* 0x004fea000383ffff */
[----:B------:R-:W-:Y:S05]  /*6bf0*/  BRA `(.L_x_115) ;  /* 0xffffffd000007947 */ /* 0x000fea000383ffff */
.L_x_49:
[-C--:B------:R-:W-:Y:S02]  /*6c00*/  MOV R30, R27.reuse ;  /* 0x0000001b001e7202 */ /* 0x080fe40000000f00 */
[----:B------:R-:W-:Y:S07]  /*6c10*/  MOV R31, R27 ;  /* 0x0000001b001f7202 */ /* 0x000fee0000000f00 */
.L_x_116:
[----:B-1----:R1:W2:Y:S02]  /*6c20*/  SYNCS.PHASECHK.TRANS64.TRYWAIT P1, [R26+URZ+0x30], R31 ;  /* 0x0000301f1a0075a7 */ /* 0x0022a400080211ff */
[----:B--2---:R-:W-:Y:S05]  /*6c30*/  @!P1 NANOSLEEP.SYNCS 0x989680 ;  /* 0x009896800000995d */ /* 0x004fea0003900000 */
[----:B------:R-:W2:Y:S02]  /*6c40*/  @!P1 SYNCS.PHASECHK.TRANS64 P1, [R26+URZ+0x30], R31 ;  /* 0x0000301f1a0095a7 */ /* 0x000ea400080210ff */
[----:B--2---:R-:W-:Y:S05]  /*6c50*/  @!P1 BRA `(.L_x_116) ;  /* 0xfffffffc00f09947 */ /* 0x004fea000383ffff */
[----:B------:R-:W-:Y:S05]  /*6c60*/  BRA `(.L_x_117) ;  /* 0xffffffd000647947 */ /* 0x000fea000383ffff */
.L_x_50:
[-C--:B------:R-:W-:Y:S02]  /*6c70*/  MOV R24, R9.reuse ;  /* 0x0000000900187202 */ /* 0x080fe40000000f00 */
[----:B------:R-:W-:Y:S07]  /*6c80*/  MOV R25, R9 ;  /* 0x0000000900197202 */ /* 0x000fee0000000f00 */
.L_x_118:
[----:B--2---:R2:W3:Y:S02]  /*6c90*/  SYNCS.PHASECHK.TRANS64.TRYWAIT P1, [R22+URZ+0x30], R25 ;  /* 0x00003019160075a7 */ /* 0x0044e400080211ff */
[----:B---3--:R-:W-:Y:S05]  /*6ca0*/  @!P1 NANOSLEEP.SYNCS 0x989680 ;  /* 0x009896800000995d */ /* 0x008fea0003900000 */
[----:B------:R-:W3:Y:S02]  /*6cb0*/  @!P1 SYNCS.PHASECHK.TRANS64 P1, [R22+URZ+0x30], R25 ;  /* 0x00003019160095a7 */ /* 0x000ee400080210ff */
[----:B---3--:R-:W-:Y:S05]  /*6cc0*/  @!P1 BRA `(.L_x_118) ;  /* 0xfffffffc00f09947 */ /* 0x008fea000383ffff */
[----:B------:R-:W-:Y:S05]  /*6cd0*/  BRA `(.L_x_119) ;  /* 0xffffffd400107947 */ /* 0x000fea000383ffff */
.L_x_51:
[-C--:B------:R-:W-:Y:S02]  /*6ce0*/  MOV R4, R7.reuse ;  /* 0x0000000700047202 */ /* 0x080fe40000000f00 */
[----:B------:R-:W-:Y:S07]  /*6cf0*/  MOV R5, R7 ;  /* 0x0000000700057202 */ /* 0x000fee0000000f00 */
.L_x_120:
[----:B-1----:R1:W3:Y:S02]  /*6d00*/  SYNCS.PHASECHK.TRANS64.TRYWAIT P1, [R24+URZ+0x30], R5 ;  /* 0x00003005180075a7 */ /* 0x0022e400080211ff */
[----:B---3--:R-:W-:Y:S05]  /*6d10*/  @!P1 NANOSLEEP.SYNCS 0x989680 ;  /* 0x009896800000995d */ /* 0x008fea0003900000 */
[----:B------:R-:W3:Y:S02]  /*6d20*/  @!P1 SYNCS.PHASECHK.TRANS64 P1, [R24+URZ+0x30], R5 ;  /* 0x00003005180095a7 */ /* 0x000ee400080210ff */
[----:B---3--:R-:W-:Y:S05]  /*6d30*/  @!P1 BRA `(.L_x_120) ;  /* 0xfffffffc00f09947 */ /* 0x008fea000383ffff */
[----:B------:R-:W-:Y:S05]  /*6d40*/  BRA `(.L_x_121) ;  /* 0xffffffd400747947 */ /* 0x000fea000383ffff */
.L_x_52:
[-C--:B------:R-:W-:Y:S02]  /*6d50*/  MOV R22, R5.reuse ;  /* 0x0000000500167202 */ /* 0x080fe40000000f00 */
[----:B------:R-:W-:Y:S07]  /*6d60*/  MOV R23, R5 ;  /* 0x0000000500177202 */ /* 0x000fee0000000f00 */
.L_x_122:
[----:B-1----:R1:W2:Y:S02]  /*6d70*/  SYNCS.PHASECHK.TRANS64.TRYWAIT P0, [R4+URZ+0x30], R23 ;  /* 0x00003017040075a7 */ /* 0x0022a400080011ff */
[----:B--2---:R-:W-:Y:S05]  /*6d80*/  @!P0 NANOSLEEP.SYNCS 0x989680 ;  /* 0x009896800000895d */ /* 0x004fea0003900000 */
[----:B------:R-:W2:Y:S02]  /*6d90*/  @!P0 SYNCS.PHASECHK.TRANS64 P0, [R4+URZ+0x30], R23 ;  /* 0x00003017040085a7 */ /* 0x000ea400080010ff */
[----:B--2---:R-:W-:Y:S05]  /*6da0*/  @!P0 BRA `(.L_x_122) ;  /* 0xfffffffc00f08947 */ /* 0x004fea000383ffff */
[----:B------:R-:W-:Y:S05]  /*6db0*/  BRA `(.L_x_123) ;  /* 0xffffffd400c87947 */ /* 0x000fea000383ffff */
.L_x_56:
[----:B------:R-:W-:-:S07]  /*6dc0*/  MOV R5, R4 ;  /* 0x0000000400057202 */ /* 0x000fce0000000f00 */
.L_x_124:
[----:B-1----:R1:W2:Y:S02]  /*6dd0*/  SYNCS.PHASECHK.TRANS64.TRYWAIT P2, [R3+URZ+0x33490], R5 ;  /* 0x03349005030075a7 */ /* 0x0022a400080411ff */
[----:B--2---:R-:W-:Y:S05]  /*6de0*/  @!P2 NANOSLEEP.SYNCS 0x989680 ;  /* 0x009896800000a95d */ /* 0x004fea0003900000 */
[----:B------:R-:W2:Y:S02]  /*6df0*/  @!P2 SYNCS.PHASECHK.TRANS64 P2, [R3+URZ+0x33490], R5 ;  /* 0x033490050300a5a7 */ /* 0x000ea400080410ff */
[----:B--2---:R-:W-:Y:S05]  /*6e00*/  @!P2 BRA `(.L_x_124) ;  /* 0xfffffffc00f0a947 */ /* 0x004fea000383ffff */
[----:B------:R-:W-:Y:S05]  /*6e10*/  BRA `(.L_x_125) ;  /* 0xffffffd800f47947 */ /* 0x000fea000383ffff */
        .weak           $__internal_0_$__cuda_sm10x_tcgen05_guardrail_trap_col_being_dealloced_not_returned_by_alloc
        .type           $__internal_0_$__cuda_sm10x_tcgen05_guardrail_trap_col_being_dealloced_not_returned_by_alloc,@function
        .size           $__internal_0_$__cuda_sm10x_tcgen05_guardrail_trap_col_being_dealloced_not_returned_by_alloc,($__internal_1_$__cuda_sm10x_tcgen05_guardrail_trap_phase_invalid_during_alloc - $__internal_0_$__cuda_sm10x_tcgen05_guardrail_trap_col_being_dealloced_not_returned_by_alloc)
$__internal_0_$__cuda_sm10x_tcgen05_guardrail_trap_col_being_dealloced_not_returned_by_alloc:
[----:B------:R-:W-:Y:S05]  /*6e20*/  BPT.TRAP 0x1 ;  /* 0x000000040000795c */ /* 0x000fea0000300000 */
[----:B------:R-:W-:-:S04]  /*6e30*/  HFMA2 R3, -RZ, RZ, 0, 0 ;  /* 0x00000000ff037431 */ /* 0x000fc800000001ff */
[----:B------:R-:W-:Y:S05]  /*6e40*/  RET.REL.NODEC R2 `(_ZN9deep_gemm24sm100_fp8_gemm_1d1d_implILN4cute4UMMA5MajorE0ELS3_0ELj0ELj7168ELj2048ELj128ELj224ELj128ELj1ELj128ELj128ELj64ELj6ELj128ELj128ELj2ELb0ELj146ELNS_8GemmTypeE0ELb0EN7cutlass10bfloat16_tENS_16EpilogueIdentityEEEvPijjj14CUtensorMap_stS9_S9_S9_S9_) ;  /* 0xffffff90026c7950 */ /* 0x000fea0003c3ffff */
        .weak           $__internal_1_$__cuda_sm10x_tcgen05_guardrail_trap_phase_invalid_during_alloc
        .type           $__internal_1_$__cuda_sm10x_tcgen05_guardrail_trap_phase_invalid_during_alloc,@function
        .size           $__internal_1_$__cuda_sm10x_tcgen05_guardrail_trap_phase_invalid_during_alloc,($__internal_2_$__cuda_sm10x_tcgen05_guardrail_trap_unallocated_columns_being_dealloced - $__internal_1_$__cuda_sm10x_tcgen05_guardrail_trap_phase_invalid_during_alloc)
$__internal_1_$__cuda_sm10x_tcgen05_guardrail_trap_phase_invalid_during_alloc:
[----:B------:R-:W-:Y:S05]  /*6e50*/  BPT.TRAP 0x1 ;  /* 0x000000040000795c */ /* 0x000fea0000300000 */
[----:B------:R-:W-:-:S04]  /*6e60*/  MOV R3, 0x0 ;  /* 0x0000000000037802 */ /* 0x000fc80000000f00 */
[----:B------:R-:W-:Y:S05]  /*6e70*/  RET.REL.NODEC R2 `(_ZN9deep_gemm24sm100_fp8_gemm_1d1d_implILN4cute4UMMA5MajorE0ELS3_0ELj0ELj7168ELj2048ELj128ELj224ELj128ELj1ELj128ELj128ELj64ELj6ELj128ELj128ELj2ELb0ELj146ELNS_8GemmTypeE0ELb0EN7cutlass10bfloat16_tENS_16EpilogueIdentityEEEvPijjj14CUtensorMap_stS9_S9_S9_S9_) ;  /* 0xffffff9002607950 */ /* 0x000fea0003c3ffff */
        .weak           $__internal_2_$__cuda_sm10x_tcgen05_guardrail_trap_unallocated_columns_being_dealloced
        .type           $__internal_2_$__cuda_sm10x_tcgen05_guardrail_trap_unallocated_columns_being_dealloced,@function
        .size           $__internal_2_$__cuda_sm10x_tcgen05_guardrail_trap_unallocated_columns_being_dealloced,($__internal_3_$__cuda_sm20_div_u16 - $__internal_2_$__cuda_sm10x_tcgen05_guardrail_trap_unallocated_columns_being_dealloced)
$__internal_2_$__cuda_sm10x_tcgen05_guardrail_trap_unallocated_columns_being_dealloced:
[----:B------:R-:W-:Y:S05]  /*6e80*/  BPT.TRAP 0x1 ;  /* 0x000000040000795c */ /* 0x000fea0000300000 */
[----:B------:R-:W-:-:S04]  /*6e90*/  HFMA2 R3, -RZ, RZ, 0, 0 ;  /* 0x00000000ff037431 */ /* 0x000fc800000001ff */
[----:B------:R-:W-:Y:S05]  /*6ea0*/  RET.REL.NODEC R2 `(_ZN9deep_gemm24sm100_fp8_gemm_1d1d_implILN4cute4UMMA5MajorE0ELS3_0ELj0ELj7168ELj2048ELj128ELj224ELj128ELj1ELj128ELj128ELj64ELj6ELj128ELj128ELj2ELb0ELj146ELNS_8GemmTypeE0ELb0EN7cutlass10bfloat16_tENS_16EpilogueIdentityEEEvPijjj14CUtensorMap_stS9_S9_S9_S9_) ;  /* 0xffffff9002547950 */ /* 0x000fea0003c3ffff */
        .weak           $__internal_3_$__cuda_sm20_div_u16
        .type           $__internal_3_$__cuda_sm20_div_u16,@function
        .size           $__internal_3_$__cuda_sm20_div_u16,(.L_x_130 - $__internal_3_$__cuda_sm20_div_u16)
$__internal_3_$__cuda_sm20_div_u16:
[----:B------:R-:W1:Y:S01]  /*6eb0*/  I2F.U16 R5, R39 ;  /* 0x0000002700057306 */ /* 0x000e620000101000 */
[----:B------:R-:W-:-:S07]  /*6ec0*/  IMAD.MOV.U32 R0, RZ, RZ, 0x4b800000 ;  /* 0x4b800000ff007424 */ /* 0x000fce00078e00ff */
[----:B------:R-:W-:Y:S01]  /*6ed0*/  I2F.U16.RZ R9, R34 ;  /* 0x0000002200097306 */ /* 0x000fe2000010d000 */
[C---:B-1----:R-:W-:Y:S02]  /*6ee0*/  FSETP.GEU.AND P1, PT, |R5|.reuse, 1.175494350822287508e-38, PT ;  /* 0x008000000500780b */ /* 0x042fe40003f2e200 */
[----:B------:R-:W-:Y:S02]  /*6ef0*/  FSETP.GT.AND P2, PT, |R5|, 8.50705917302346158658e+37, PT ;  /* 0x7e8000000500780b */ /* 0x000fe40003f44200 */
[----:B------:R-:W-:Y:S02]  /*6f00*/  FSEL R0, R0, 1, !P1 ;  /* 0x3f80000000007808 */ /* 0x000fe40004800000 */
[----:B------:R-:W-:Y:S02]  /*6f10*/  ISETP.NE.U32.AND P1, PT, R39, RZ, PT ;  /* 0x000000ff2700720c */ /* 0x000fe40003f25070 */
[----:B------:R-:W-:-:S05]  /*6f20*/  FSEL R0, R0, 0.25, !P2 ;  /* 0x3e80000000007808 */ /* 0x000fca0005000000 */
[----:B------:R-:W-:-:S06]  /*6f30*/  FMUL R5, R5, R0 ;  /* 0x0000000005057220 */ /* 0x000fcc0000400000 */
[----:B------:R-:W1:Y:S02]  /*6f40*/  MUFU.RCP R5, R5 ;  /* 0x0000000500057308 */ /* 0x000e640000001000 */
[----:B-1----:R-:W-:Y:S01]  /*6f50*/  FMUL R0, R0, R5 ;  /* 0x0000000500007220 */ /* 0x002fe20000400000 */
[----:B------:R-:W-:-:S03]  /*6f60*/  IMAD.MOV.U32 R5, RZ, RZ, 0x0 ;  /* 0x00000000ff057424 */ /* 0x000fc600078e00ff */
[----:B------:R-:W-:-:S04]  /*6f70*/  VIADD R0, R0, 0x2 ;  /* 0x0000000200007836 */ /* 0x000fc80000000000 */
[----:B------:R-:W-:-:S04]  /*6f80*/  FMUL.RZ R9, R9, R0 ;  /* 0x0000000009097220 */ /* 0x000fc8000040c000 */
[----:B------:R-:W1:Y:S02]  /*6f90*/  F2I.U32.TRUNC.NTZ R0, R9 ;  /* 0x0000000900007305 */ /* 0x000e64000020f000 */
[----:B-1----:R-:W-:Y:S02]  /*6fa0*/  LOP3.LUT R0, R0, 0xffff, RZ, 0xc0, !PT ;  /* 0x0000ffff00007812 */ /* 0x002fe400078ec0ff */
[----:B------:R-:W-:Y:S01]  /*6fb0*/  @!P1 MOV R0, 0xffffffff ;  /* 0xffffffff00009802 */ /* 0x000fe20000000f00 */
[----:B------:R-:W-:Y:S06]  /*6fc0*/  RET.REL.NODEC R4 `(_ZN9deep_gemm24sm100_fp8_gemm_1d1d_implILN4cute4UMMA5MajorE0ELS3_0ELj0ELj7168ELj2048ELj128ELj224ELj128ELj1ELj128ELj128ELj64ELj6ELj128ELj128ELj2ELb0ELj146ELNS_8GemmTypeE0ELb0EN7cutlass10bfloat16_tENS_16EpilogueIdentityEEEvPijjj14CUtensorMap_stS9_S9_S9_S9_) ;  /* 0xffffff90040c7950 */ /* 0x000fec0003c3ffff */
.L_x_126:
[----:B------:R-:W-:-:S00]  /*6fd0*/  BRA `(.L_x_126) ;  /* 0xfffffffc00fc7947 */ /* 0x000fc0000383ffff */
[----:B------:R-:W-:-:S00]  /*6fe0*/  NOP ;  /* 0x0000000000007918 */ /* 0x000fc00000000000 */
        /* <DEDUP_REMOVED lines=9> */
.L_x_130:


//--------------------- .nv.shared._ZN9deep_gemm24sm100_fp8_gemm_1d1d_implILN4cute4UMMA5MajorE0ELS3_0ELj0ELj7168ELj2048ELj128ELj224ELj128ELj1ELj128ELj128ELj64ELj6ELj128ELj128ELj2ELb0ELj146ELNS_8GemmTypeE0ELb0EN7cutlass10bfloat16_tENS_16EpilogueIdentityEEEvPijjj14CUtensorMap_stS9_S9_S9_S9_ --------------------------
	.section	.nv.shared._ZN9deep_gemm24sm100_fp8_gemm_1d1d_implILN4cute4UMMA5MajorE0ELS3_0ELj0ELj7168ELj2048ELj128ELj224ELj128ELj1ELj128ELj128ELj64ELj6ELj128ELj128ELj2ELb0ELj146ELNS_8GemmTypeE0ELb0EN7cutlass10bfloat16_tENS_16EpilogueIdentityEEEvPijjj14CUtensorMap_stS9_S9_S9_S9_,"aw",@nobits
	.sectionflags	@""
	.align	1024
	.zero		1024


//--------------------- .nv.shared.reserved.0     --------------------------
	.section	.nv.shared.reserved.0,"aw",@nobits
	.align	8
	.weak		__nv_reservedSMEM_offset_0_alias
	.size		__nv_reservedSMEM_offset_0_alias, 0, 64
	.other		__nv_reservedSMEM_offset_0_alias,@"STO_CUDA_RESERVED_SHARED STV_DEFAULT"
__nv_reservedSMEM_offset_0_alias:
	.zero		0
.nv.shared.reserved.0:
	.zero		64
	.weak		__nv_reservedSMEM_allocation_phase
	.type		__nv_reservedSMEM_allocation_phase,@object
	.size		__nv_reservedSMEM_allocation_phase,(.L_0 - __nv_reservedSMEM_allocation_phase)
__nv_reservedSMEM_allocation_phase:
	.zero		1
.L_0:
	.zero		7
	.weak		__nv_reservedSMEM_devtool_atexit_pc
	.type		__nv_reservedSMEM_devtool_atexit_pc,@object
	.size		__nv_reservedSMEM_devtool_atexit_pc,(__nv_reservedSMEM_allocation_mask - __nv_reservedSMEM_devtool_atexit_pc)
__nv_reservedSMEM_devtool_atexit_pc:
	.zero		8
	.weak		__nv_reservedSMEM_allocation_mask
	.type		__nv_reservedSMEM_allocation_mask,@object
	.size		__nv_reservedSMEM_allocation_mask,(.L_2 - __nv_reservedSMEM_allocation_mask)
__nv_reservedSMEM_allocation_mask:
	.zero		4
.L_2:
	.zero		4
	.weak		__nv_reservedSMEM_tmem_allocation_pipeline_mbarrier
	.type		__nv_reservedSMEM_tmem_allocation_pipeline_mbarrier,@object
	.size		__nv_reservedSMEM_tmem_allocation_pipeline_mbarrier,(__nv_reservedSMEM_tmem_allocation_pipeline_mbarrier_parity - __nv_reservedSMEM_tmem_allocation_pipeline_mbarrier)
__nv_reservedSMEM_tmem_allocation_pipeline_mbarrier:
	.zero		8
	.weak		__nv_reservedSMEM_tmem_allocation_pipeline_mbarrier_parity
	.type		__nv_reservedSMEM_tmem_allocation_pipeline_mbarrier_parity,@object
	.size		__nv_reservedSMEM_tmem_allocation_pipeline_mbarrier_parity,(.L_4 - __nv_reservedSMEM_tmem_allocation_pipeline_mbarrier_parity)
__nv_reservedSMEM_tmem_allocation_pipeline_mbarrier_parity:
	.zero		4
.L_4:


//--------------------- .nv.global                --------------------------
	.section	.nv.global,"aw",@nobits
.nv.global:
	.type		_ZN47_INTERNAL_a055daca_9_kernel_cu_1041713b_28984264cute1_E,@object
	.size		_ZN47_INTERNAL_a055daca_9_kernel_cu_1041713b_28984264cute1_E,(_ZN47_INTERNAL_a055daca_9_kernel_cu_1041713b_28984264cuda3std3__45__cpo6cbeginE - _ZN47_INTERNAL_a055daca_9_kernel_cu_1041713b_28984264cute1_E)
_ZN47_INTERNAL_a055daca_9_kernel_cu_1041713b_28984264cute1_E:
	.zero		1
	.type		_ZN47_INTERNAL_a055daca_9_kernel_cu_1041713b_28984264cuda3std3__45__cpo6cbeginE,@object
	.size		_ZN47_INTERNAL_a055daca_9_kernel_cu_1041713b_28984264cuda3std3__45__cpo6cbeginE,(_ZN47_INTERNAL_a055daca_9_kernel_cu_1041713b_28984264cuda3std3__48in_placeE - _ZN47_INTERNAL_a055daca_9_kernel_cu_1041713b_28984264cuda3std3__45__cpo6cbeginE)
_ZN47_INTERNAL_a055daca_9_kernel_cu_1041713b_28984264cuda3std3__45__cpo6cbeginE:
	.zero		1
	.type		_ZN47_INTERNAL_a055daca_9_kernel_cu_1041713b_28984264cuda3std3__48in_placeE,@object
	.size		_ZN47_INTERNAL_a055daca_9_kernel_cu_1041713b_28984264cuda3std3__48in_placeE,(_ZN47_INTERNAL_a055daca_9_kernel_cu_1041713b_28984264cuda3std6ranges3__45__cpo9iter_moveE - _ZN47_INTERNAL_a055daca_9_kernel_cu_1041713b_28984264cuda3std3__48in_placeE)
_ZN47_INTERNAL_a055daca_9_kernel_cu_1041713b_28984264cuda3std3__48in_placeE:
	.zero		1
	.type		_ZN47_INTERNAL_a055daca_9_kernel_cu_1041713b_28984264cuda3std6ranges3__45__cpo9iter_moveE,@object
	.size		_ZN47_INTERNAL_a055daca_9_kernel_cu_1041713b_28984264cuda3std6ranges3__45__cpo9iter_moveE,(_ZN47_INTERNAL_a055daca_9_kernel_cu_1041713b_28984264cuda3std3__45__cpo5beginE - _ZN47_INTERNAL_a055daca_9_kernel_cu_1041713b_28984264cuda3std6ranges3__45__cpo9iter_moveE)
_ZN47_INTERNAL_a055daca_9_kernel_cu_1041713b_28984264cuda3std6ranges3__45__cpo9iter_moveE:
	.zero		1
	.type		_ZN47_INTERNAL_a055daca_9_kernel_cu_1041713b_28984264cuda3std3__45__cpo5beginE,@object
	.size		_ZN47_INTERNAL_a055daca_9_kernel_cu_1041713b_28984264cuda3std3__45__cpo5beginE,(_ZN47_INTERNAL_a055daca_9_kernel_cu_1041713b_28984264cuda3std3__449_GLOBAL__N__a055daca_9_kernel_cu_1041713b_28984266ignoreE - _ZN47_INTERNAL_a055daca_9_kernel_cu_1041713b_28984264cuda3std3__45__cpo5beginE)
_ZN47_INTERNAL_a055daca_9_kernel_cu_1041713b_28984264cuda3std3__45__cpo5beginE:
	.zero		1
	.type		_ZN47_INTERNAL_a055daca_9_kernel_cu_1041713b_28984264cuda3std3__449_GLOBAL__N__a055daca_9_kernel_cu_1041713b_28984266ignoreE,@object
	.size		_ZN47_INTERNAL_a055daca_9_kernel_cu_1041713b_28984264cuda3std3__449_GLOBAL__N__a055daca_9_kernel_cu_1041713b_28984266ignoreE,(_ZN47_INTERNAL_a055daca_9_kernel_cu_1041713b_28984264cute7productE - _ZN47_INTERNAL_a055daca_9_kernel_cu_1041713b_28984264cuda3std3__449_GLOBAL__N__a055daca_9_kernel_cu_1041713b_28984266ignoreE)
_ZN47_INTERNAL_a055daca_9_kernel_cu_1041713b_28984264cuda3std3__449_GLOBAL__N__a055daca_9_kernel_cu_1041713b_28984266ignoreE:
	.zero		1
	.type		_ZN47_INTERNAL_a055daca_9_kernel_cu_1041713b_28984264cute7productE,@object
	.size		_ZN47_INTERNAL_a055daca_9_kernel_cu_1041713b_28984264cute7productE,(_ZN47_INTERNAL_a055daca_9_kernel_cu_1041713b_28984264cuda3std3__45__cpo3endE - _ZN47_INTERNAL_a055daca_9_kernel_cu_1041713b_28984264cute7productE)
_ZN47_INTERNAL_a055daca_9_kernel_cu_1041713b_28984264cute7productE:
	.zero		1
	.type		_ZN47_INTERNAL_a055daca_9_kernel_cu_1041713b_28984264cuda3std3__45__cpo3endE,@object
	.size		_ZN47_INTERNAL_a055daca_9_kernel_cu_1041713b_28984264cuda3std3__45__cpo3endE,(_ZN47_INTERNAL_a055daca_9_kernel_cu_1041713b_28984264cuda3std3__419piecewise_constructE - _ZN47_INTERNAL_a055daca_9_kernel_cu_1041713b_28984264cuda3std3__45__cpo3endE)
_ZN47_INTERNAL_a055daca_9_kernel_cu_1041713b_28984264cuda3std3__45__cpo3endE:
	.zero		1
	.type		_ZN47_INTERNAL_a055daca_9_kernel_cu_1041713b_28984264cuda3std3__419piecewise_constructE,@object
	.size		_ZN47_INTERNAL_a055daca_9_kernel_cu_1041713b_28984264cuda3std3__419piecewise_constructE,(_ZN47_INTERNAL_a055daca_9_kernel_cu_1041713b_28984264cuda3std3__45__cpo4cendE - _ZN47_INTERNAL_a055daca_9_kernel_cu_1041713b_28984264cuda3std3__419piecewise_constructE)
_ZN47_INTERNAL_a055daca_9_kernel_cu_1041713b_28984264cuda3std3__419piecewise_constructE:
	.zero		1
	.type		_ZN47_INTERNAL_a055daca_9_kernel_cu_1041713b_28984264cuda3std3__45__cpo4cendE,@object
	.size		_ZN47_INTERNAL_a055daca_9_kernel_cu_1041713b_28984264cuda3std3__45__cpo4cendE,(_ZN47_INTERNAL_a055daca_9_kernel_cu_1041713b_28984264cuda3std6ranges3__45__cpo4swapE - _ZN47_INTERNAL_a055daca_9_kernel_cu_1041713b_28984264cuda3std3__45__cpo4cendE)
_ZN47_INTERNAL_a055daca_9_kernel_cu_1041713b_28984264cuda3std3__45__cpo4cendE:
	.zero		1
	.type		_ZN47_INTERNAL_a055daca_9_kernel_cu_1041713b_28984264cuda3std6ranges3__45__cpo4swapE,@object
	.size		_ZN47_INTERNAL_a055daca_9_kernel_cu_1041713b_28984264cuda3std6ranges3__45__cpo4swapE,(.L_12 - _ZN47_INTERNAL_a055daca_9_kernel_cu_1041713b_28984264cuda3std6ranges3__45__cpo4swapE)
_ZN47_INTERNAL_a055daca_9_kernel_cu_1041713b_28984264cuda3std6ranges3__45__cpo4swapE:
	.zero		1
.L_12:


//--------------------- .nv.constant0._ZN9deep_gemm24sm100_fp8_gemm_1d1d_implILN4cute4UMMA5MajorE0ELS3_0ELj0ELj7168ELj2048ELj128ELj224ELj128ELj1ELj128ELj128ELj64ELj6ELj128ELj128ELj2ELb0ELj146ELNS_8GemmTypeE0ELb0EN7cutlass10bfloat16_tENS_16EpilogueIdentityEEEvPijjj14CUtensorMap_stS9_S9_S9_S9_ --------------------------
	.section	.nv.constant0._ZN9deep_gemm24sm100_fp8_gemm_1d1d_implILN4cute4UMMA5MajorE0ELS3_0ELj0ELj7168ELj2048ELj128ELj224ELj128ELj1ELj128ELj128ELj64ELj6ELj128ELj128ELj2ELb0ELj146ELNS_8GemmTypeE0ELb0EN7cutlass10bfloat16_tENS_16EpilogueIdentityEEEvPijjj14CUtensorMap_stS9_S9_S9_S9_,"a",@progbits
	.sectionflags	@""
	.align	4
.nv.constant0._ZN9deep_gemm24sm100_fp8_gemm_1d1d_implILN4cute4UMMA5MajorE0ELS3_0ELj0ELj7168ELj2048ELj128ELj224ELj128ELj1ELj128ELj128ELj64ELj6ELj128ELj128ELj2ELb0ELj146ELNS_8GemmTypeE0ELb0EN7cutlass10bfloat16_tENS_16EpilogueIdentityEEEvPijjj14CUtensorMap_stS9_S9_S9_S9_:
	.zero		1600


//--------------------- SYMBOLS --------------------------

	.type		.nv.reservedSmem.offset0,@object
	.size		.nv.reservedSmem.offset0,0x4
	.type		.nv.reservedSmem.cap,@object
	.size		.nv.reservedSmem.cap,0x4
